//
// Generated by NVIDIA NVVM Compiler
//
// Compiler Build ID: CL-36424714
// Cuda compilation tools, release 13.0, V13.0.88
// Based on NVVM 20.0.0
//

.version 9.0
.target sm_100
.address_size 64

	// .globl	rtruncnorm_kernel
.extern .func  (.param .b32 func_retval0) vprintf
(
	.param .b64 vprintf_param_0,
	.param .b64 vprintf_param_1
)
;
.global .align 4 .b8 precalc_xorwow_matrix[102400];
.global .align 4 .b8 precalc_xorwow_offset_matrix[102400];
.global .align 4 .b8 mrg32k3aM1[2304];
.global .align 4 .b8 mrg32k3aM2[2304];
.global .align 4 .b8 mrg32k3aM1SubSeq[2016];
.global .align 4 .b8 mrg32k3aM2SubSeq[2016];
.global .align 4 .b8 mrg32k3aM1Seq[2304];
.global .align 4 .b8 mrg32k3aM2Seq[2304];
.const .align 8 .b8 __cr_lgamma_table[72];
.global .align 1 .b8 $str[33] = {82, 101, 97, 99, 104, 32, 77, 97, 120, 105, 109, 117, 109, 32, 78, 117, 109, 98, 101, 114, 32, 111, 102, 32, 84, 114, 105, 101, 115, 46, 32, 10};

.visible .entry rtruncnorm_kernel(
	.param .u64 .ptr .align 1 rtruncnorm_kernel_param_0,
	.param .u32 rtruncnorm_kernel_param_1,
	.param .u64 .ptr .align 1 rtruncnorm_kernel_param_2,
	.param .u64 .ptr .align 1 rtruncnorm_kernel_param_3,
	.param .u64 .ptr .align 1 rtruncnorm_kernel_param_4,
	.param .u64 .ptr .align 1 rtruncnorm_kernel_param_5,
	.param .u32 rtruncnorm_kernel_param_6,
	.param .u32 rtruncnorm_kernel_param_7,
	.param .u32 rtruncnorm_kernel_param_8,
	.param .u32 rtruncnorm_kernel_param_9
)
{
	.local .align 8 .b8 	__local_depot0[48];
	.reg .b64 	%SP;
	.reg .b64 	%SPL;
	.reg .pred 	%p<83>;
	.reg .b32 	%r<1302>;
	.reg .b32 	%f<112>;
	.reg .b64 	%rd<50>;

	mov.u64 	%SPL, __local_depot0;
	ld.param.u64 	%rd21, [rtruncnorm_kernel_param_0];
	ld.param.u64 	%rd22, [rtruncnorm_kernel_param_2];
	ld.param.u64 	%rd23, [rtruncnorm_kernel_param_3];
	ld.param.u32 	%r578, [rtruncnorm_kernel_param_6];
	ld.param.u32 	%r579, [rtruncnorm_kernel_param_7];
	ld.param.u32 	%r576, [rtruncnorm_kernel_param_8];
	ld.param.u32 	%r577, [rtruncnorm_kernel_param_9];
	cvta.to.global.u64 	%rd1, %rd21;
	cvta.to.global.u64 	%rd2, %rd23;
	cvta.to.global.u64 	%rd3, %rd22;
	add.u64 	%rd4, %SPL, 0;
	mov.u32 	%r580, %ctaid.x;
	mov.u32 	%r581, %ctaid.y;
	mov.u32 	%r582, %nctaid.x;
	mad.lo.s32 	%r583, %r581, %r582, %r580;
	mov.u32 	%r584, %ntid.x;
	mov.u32 	%r585, %ntid.y;
	mov.u32 	%r586, %ntid.z;
	mov.u32 	%r587, %tid.z;
	mov.u32 	%r588, %tid.y;
	mov.u32 	%r589, %tid.x;
	mad.lo.s32 	%r590, %r583, %r586, %r587;
	mad.lo.s32 	%r591, %r590, %r585, %r588;
	mad.lo.s32 	%r1, %r591, %r584, %r589;
	mad.lo.s32 	%r592, %r579, %r1, %r578;
	xor.b32  	%r593, %r592, -1429050551;
	mul.lo.s32 	%r594, %r593, 1099087573;
	setp.gt.s32 	%p1, %r592, -1;
	selp.b32 	%r595, -644748465, -1947113066, %p1;
	add.s32 	%r596, %r595, %r594;
	add.s32 	%r1288, %r596, 6615241;
	add.s32 	%r1018, %r594, 123456789;
	st.local.v2.u32 	[%rd4], {%r1288, %r1018};
	xor.b32  	%r1017, %r594, 362436069;
	add.s32 	%r1016, %r595, 521288629;
	st.local.v2.u32 	[%rd4+8], {%r1017, %r1016};
	xor.b32  	%r1015, %r595, 88675123;
	add.s32 	%r1014, %r594, 5783321;
	st.local.v2.u32 	[%rd4+16], {%r1015, %r1014};
	setp.eq.s32 	%p2, %r576, 0;
	@%p2 bra 	$L__BB0_115;
	cvt.s64.s32 	%rd49, %r576;
	mov.b32 	%r1001, 0;
$L__BB0_2:
	mov.u64 	%rd6, %rd49;
	and.b64  	%rd7, %rd6, 3;
	setp.eq.s64 	%p3, %rd7, 0;
	@%p3 bra 	$L__BB0_114;
	mul.wide.u32 	%rd25, %r1001, 3200;
	mov.u64 	%rd26, precalc_xorwow_matrix;
	add.s64 	%rd8, %rd26, %rd25;
	mov.b32 	%r1014, 0;
	mov.u32 	%r1015, %r1014;
	mov.u32 	%r1016, %r1014;
	mov.u32 	%r1017, %r1014;
	mov.u32 	%r1018, %r1014;
	mov.u32 	%r1007, %r1014;
$L__BB0_4:
	mul.wide.u32 	%rd27, %r1007, 4;
	add.s64 	%rd28, %rd4, %rd27;
	ld.local.u32 	%r20, [%rd28+4];
	shl.b32 	%r21, %r1007, 5;
	mov.b32 	%r1013, 0;
$L__BB0_5:
	.pragma "nounroll";
	shr.u32 	%r600, %r20, %r1013;
	and.b32  	%r601, %r600, 1;
	setp.eq.b32 	%p4, %r601, 1;
	not.pred 	%p5, %p4;
	add.s32 	%r602, %r21, %r1013;
	mul.lo.s32 	%r603, %r602, 5;
	mul.wide.u32 	%rd29, %r603, 4;
	add.s64 	%rd9, %rd8, %rd29;
	@%p5 bra 	$L__BB0_7;
	ld.global.u32 	%r604, [%rd9];
	xor.b32  	%r1018, %r1018, %r604;
	ld.global.u32 	%r605, [%rd9+4];
	xor.b32  	%r1017, %r1017, %r605;
	ld.global.u32 	%r606, [%rd9+8];
	xor.b32  	%r1016, %r1016, %r606;
	ld.global.u32 	%r607, [%rd9+12];
	xor.b32  	%r1015, %r1015, %r607;
	ld.global.u32 	%r608, [%rd9+16];
	xor.b32  	%r1014, %r1014, %r608;
$L__BB0_7:
	and.b32  	%r610, %r600, 2;
	setp.eq.s32 	%p6, %r610, 0;
	@%p6 bra 	$L__BB0_9;
	ld.global.u32 	%r611, [%rd9+20];
	xor.b32  	%r1018, %r1018, %r611;
	ld.global.u32 	%r612, [%rd9+24];
	xor.b32  	%r1017, %r1017, %r612;
	ld.global.u32 	%r613, [%rd9+28];
	xor.b32  	%r1016, %r1016, %r613;
	ld.global.u32 	%r614, [%rd9+32];
	xor.b32  	%r1015, %r1015, %r614;
	ld.global.u32 	%r615, [%rd9+36];
	xor.b32  	%r1014, %r1014, %r615;
$L__BB0_9:
	and.b32  	%r617, %r600, 4;
	setp.eq.s32 	%p7, %r617, 0;
	@%p7 bra 	$L__BB0_11;
	ld.global.u32 	%r618, [%rd9+40];
	xor.b32  	%r1018, %r1018, %r618;
	ld.global.u32 	%r619, [%rd9+44];
	xor.b32  	%r1017, %r1017, %r619;
	ld.global.u32 	%r620, [%rd9+48];
	xor.b32  	%r1016, %r1016, %r620;
	ld.global.u32 	%r621, [%rd9+52];
	xor.b32  	%r1015, %r1015, %r621;
	ld.global.u32 	%r622, [%rd9+56];
	xor.b32  	%r1014, %r1014, %r622;
$L__BB0_11:
	and.b32  	%r624, %r600, 8;
	setp.eq.s32 	%p8, %r624, 0;
	@%p8 bra 	$L__BB0_13;
	ld.global.u32 	%r625, [%rd9+60];
	xor.b32  	%r1018, %r1018, %r625;
	ld.global.u32 	%r626, [%rd9+64];
	xor.b32  	%r1017, %r1017, %r626;
	ld.global.u32 	%r627, [%rd9+68];
	xor.b32  	%r1016, %r1016, %r627;
	ld.global.u32 	%r628, [%rd9+72];
	xor.b32  	%r1015, %r1015, %r628;
	ld.global.u32 	%r629, [%rd9+76];
	xor.b32  	%r1014, %r1014, %r629;
$L__BB0_13:
	and.b32  	%r631, %r600, 16;
	setp.eq.s32 	%p9, %r631, 0;
	@%p9 bra 	$L__BB0_15;
	ld.global.u32 	%r632, [%rd9+80];
	xor.b32  	%r1018, %r1018, %r632;
	ld.global.u32 	%r633, [%rd9+84];
	xor.b32  	%r1017, %r1017, %r633;
	ld.global.u32 	%r634, [%rd9+88];
	xor.b32  	%r1016, %r1016, %r634;
	ld.global.u32 	%r635, [%rd9+92];
	xor.b32  	%r1015, %r1015, %r635;
	ld.global.u32 	%r636, [%rd9+96];
	xor.b32  	%r1014, %r1014, %r636;
$L__BB0_15:
	and.b32  	%r638, %r600, 32;
	setp.eq.s32 	%p10, %r638, 0;
	@%p10 bra 	$L__BB0_17;
	ld.global.u32 	%r639, [%rd9+100];
	xor.b32  	%r1018, %r1018, %r639;
	ld.global.u32 	%r640, [%rd9+104];
	xor.b32  	%r1017, %r1017, %r640;
	ld.global.u32 	%r641, [%rd9+108];
	xor.b32  	%r1016, %r1016, %r641;
	ld.global.u32 	%r642, [%rd9+112];
	xor.b32  	%r1015, %r1015, %r642;
	ld.global.u32 	%r643, [%rd9+116];
	xor.b32  	%r1014, %r1014, %r643;
$L__BB0_17:
	and.b32  	%r645, %r600, 64;
	setp.eq.s32 	%p11, %r645, 0;
	@%p11 bra 	$L__BB0_19;
	ld.global.u32 	%r646, [%rd9+120];
	xor.b32  	%r1018, %r1018, %r646;
	ld.global.u32 	%r647, [%rd9+124];
	xor.b32  	%r1017, %r1017, %r647;
	ld.global.u32 	%r648, [%rd9+128];
	xor.b32  	%r1016, %r1016, %r648;
	ld.global.u32 	%r649, [%rd9+132];
	xor.b32  	%r1015, %r1015, %r649;
	ld.global.u32 	%r650, [%rd9+136];
	xor.b32  	%r1014, %r1014, %r650;
$L__BB0_19:
	and.b32  	%r652, %r600, 128;
	setp.eq.s32 	%p12, %r652, 0;
	@%p12 bra 	$L__BB0_21;
	ld.global.u32 	%r653, [%rd9+140];
	xor.b32  	%r1018, %r1018, %r653;
	ld.global.u32 	%r654, [%rd9+144];
	xor.b32  	%r1017, %r1017, %r654;
	ld.global.u32 	%r655, [%rd9+148];
	xor.b32  	%r1016, %r1016, %r655;
	ld.global.u32 	%r656, [%rd9+152];
	xor.b32  	%r1015, %r1015, %r656;
	ld.global.u32 	%r657, [%rd9+156];
	xor.b32  	%r1014, %r1014, %r657;
$L__BB0_21:
	and.b32  	%r659, %r600, 256;
	setp.eq.s32 	%p13, %r659, 0;
	@%p13 bra 	$L__BB0_23;
	ld.global.u32 	%r660, [%rd9+160];
	xor.b32  	%r1018, %r1018, %r660;
	ld.global.u32 	%r661, [%rd9+164];
	xor.b32  	%r1017, %r1017, %r661;
	ld.global.u32 	%r662, [%rd9+168];
	xor.b32  	%r1016, %r1016, %r662;
	ld.global.u32 	%r663, [%rd9+172];
	xor.b32  	%r1015, %r1015, %r663;
	ld.global.u32 	%r664, [%rd9+176];
	xor.b32  	%r1014, %r1014, %r664;
$L__BB0_23:
	and.b32  	%r666, %r600, 512;
	setp.eq.s32 	%p14, %r666, 0;
	@%p14 bra 	$L__BB0_25;
	ld.global.u32 	%r667, [%rd9+180];
	xor.b32  	%r1018, %r1018, %r667;
	ld.global.u32 	%r668, [%rd9+184];
	xor.b32  	%r1017, %r1017, %r668;
	ld.global.u32 	%r669, [%rd9+188];
	xor.b32  	%r1016, %r1016, %r669;
	ld.global.u32 	%r670, [%rd9+192];
	xor.b32  	%r1015, %r1015, %r670;
	ld.global.u32 	%r671, [%rd9+196];
	xor.b32  	%r1014, %r1014, %r671;
$L__BB0_25:
	and.b32  	%r673, %r600, 1024;
	setp.eq.s32 	%p15, %r673, 0;
	@%p15 bra 	$L__BB0_27;
	ld.global.u32 	%r674, [%rd9+200];
	xor.b32  	%r1018, %r1018, %r674;
	ld.global.u32 	%r675, [%rd9+204];
	xor.b32  	%r1017, %r1017, %r675;
	ld.global.u32 	%r676, [%rd9+208];
	xor.b32  	%r1016, %r1016, %r676;
	ld.global.u32 	%r677, [%rd9+212];
	xor.b32  	%r1015, %r1015, %r677;
	ld.global.u32 	%r678, [%rd9+216];
	xor.b32  	%r1014, %r1014, %r678;
$L__BB0_27:
	and.b32  	%r680, %r600, 2048;
	setp.eq.s32 	%p16, %r680, 0;
	@%p16 bra 	$L__BB0_29;
	ld.global.u32 	%r681, [%rd9+220];
	xor.b32  	%r1018, %r1018, %r681;
	ld.global.u32 	%r682, [%rd9+224];
	xor.b32  	%r1017, %r1017, %r682;
	ld.global.u32 	%r683, [%rd9+228];
	xor.b32  	%r1016, %r1016, %r683;
	ld.global.u32 	%r684, [%rd9+232];
	xor.b32  	%r1015, %r1015, %r684;
	ld.global.u32 	%r685, [%rd9+236];
	xor.b32  	%r1014, %r1014, %r685;
$L__BB0_29:
	and.b32  	%r687, %r600, 4096;
	setp.eq.s32 	%p17, %r687, 0;
	@%p17 bra 	$L__BB0_31;
	ld.global.u32 	%r688, [%rd9+240];
	xor.b32  	%r1018, %r1018, %r688;
	ld.global.u32 	%r689, [%rd9+244];
	xor.b32  	%r1017, %r1017, %r689;
	ld.global.u32 	%r690, [%rd9+248];
	xor.b32  	%r1016, %r1016, %r690;
	ld.global.u32 	%r691, [%rd9+252];
	xor.b32  	%r1015, %r1015, %r691;
	ld.global.u32 	%r692, [%rd9+256];
	xor.b32  	%r1014, %r1014, %r692;
$L__BB0_31:
	and.b32  	%r694, %r600, 8192;
	setp.eq.s32 	%p18, %r694, 0;
	@%p18 bra 	$L__BB0_33;
	ld.global.u32 	%r695, [%rd9+260];
	xor.b32  	%r1018, %r1018, %r695;
	ld.global.u32 	%r696, [%rd9+264];
	xor.b32  	%r1017, %r1017, %r696;
	ld.global.u32 	%r697, [%rd9+268];
	xor.b32  	%r1016, %r1016, %r697;
	ld.global.u32 	%r698, [%rd9+272];
	xor.b32  	%r1015, %r1015, %r698;
	ld.global.u32 	%r699, [%rd9+276];
	xor.b32  	%r1014, %r1014, %r699;
$L__BB0_33:
	and.b32  	%r701, %r600, 16384;
	setp.eq.s32 	%p19, %r701, 0;
	@%p19 bra 	$L__BB0_35;
	ld.global.u32 	%r702, [%rd9+280];
	xor.b32  	%r1018, %r1018, %r702;
	ld.global.u32 	%r703, [%rd9+284];
	xor.b32  	%r1017, %r1017, %r703;
	ld.global.u32 	%r704, [%rd9+288];
	xor.b32  	%r1016, %r1016, %r704;
	ld.global.u32 	%r705, [%rd9+292];
	xor.b32  	%r1015, %r1015, %r705;
	ld.global.u32 	%r706, [%rd9+296];
	xor.b32  	%r1014, %r1014, %r706;
$L__BB0_35:
	and.b32  	%r708, %r600, 32768;
	setp.eq.s32 	%p20, %r708, 0;
	@%p20 bra 	$L__BB0_37;
	ld.global.u32 	%r709, [%rd9+300];
	xor.b32  	%r1018, %r1018, %r709;
	ld.global.u32 	%r710, [%rd9+304];
	xor.b32  	%r1017, %r1017, %r710;
	ld.global.u32 	%r711, [%rd9+308];
	xor.b32  	%r1016, %r1016, %r711;
	ld.global.u32 	%r712, [%rd9+312];
	xor.b32  	%r1015, %r1015, %r712;
	ld.global.u32 	%r713, [%rd9+316];
	xor.b32  	%r1014, %r1014, %r713;
$L__BB0_37:
	add.s32 	%r1013, %r1013, 16;
	setp.ne.s32 	%p21, %r1013, 32;
	@%p21 bra 	$L__BB0_5;
	mad.lo.s32 	%r714, %r1007, -31, %r21;
	add.s32 	%r1007, %r714, 1;
	setp.ne.s32 	%p22, %r1007, 5;
	@%p22 bra 	$L__BB0_4;
	st.local.u32 	[%rd4+4], %r1018;
	st.local.v2.u32 	[%rd4+8], {%r1017, %r1016};
	st.local.v2.u32 	[%rd4+16], {%r1015, %r1014};
	setp.eq.s64 	%p23, %rd7, 1;
	@%p23 bra 	$L__BB0_114;
	mov.b32 	%r1014, 0;
	mov.u32 	%r1015, %r1014;
	mov.u32 	%r1016, %r1014;
	mov.u32 	%r1017, %r1014;
	mov.u32 	%r1018, %r1014;
	mov.u32 	%r1099, %r1014;
$L__BB0_41:
	mul.wide.u32 	%rd30, %r1099, 4;
	add.s64 	%rd31, %rd4, %rd30;
	ld.local.u32 	%r196, [%rd31+4];
	shl.b32 	%r197, %r1099, 5;
	mov.b32 	%r1105, 0;
$L__BB0_42:
	.pragma "nounroll";
	shr.u32 	%r717, %r196, %r1105;
	and.b32  	%r718, %r717, 1;
	setp.eq.b32 	%p24, %r718, 1;
	not.pred 	%p25, %p24;
	add.s32 	%r719, %r197, %r1105;
	mul.lo.s32 	%r720, %r719, 5;
	mul.wide.u32 	%rd32, %r720, 4;
	add.s64 	%rd10, %rd8, %rd32;
	@%p25 bra 	$L__BB0_44;
	ld.global.u32 	%r721, [%rd10];
	xor.b32  	%r1018, %r1018, %r721;
	ld.global.u32 	%r722, [%rd10+4];
	xor.b32  	%r1017, %r1017, %r722;
	ld.global.u32 	%r723, [%rd10+8];
	xor.b32  	%r1016, %r1016, %r723;
	ld.global.u32 	%r724, [%rd10+12];
	xor.b32  	%r1015, %r1015, %r724;
	ld.global.u32 	%r725, [%rd10+16];
	xor.b32  	%r1014, %r1014, %r725;
$L__BB0_44:
	and.b32  	%r727, %r717, 2;
	setp.eq.s32 	%p26, %r727, 0;
	@%p26 bra 	$L__BB0_46;
	ld.global.u32 	%r728, [%rd10+20];
	xor.b32  	%r1018, %r1018, %r728;
	ld.global.u32 	%r729, [%rd10+24];
	xor.b32  	%r1017, %r1017, %r729;
	ld.global.u32 	%r730, [%rd10+28];
	xor.b32  	%r1016, %r1016, %r730;
	ld.global.u32 	%r731, [%rd10+32];
	xor.b32  	%r1015, %r1015, %r731;
	ld.global.u32 	%r732, [%rd10+36];
	xor.b32  	%r1014, %r1014, %r732;
$L__BB0_46:
	and.b32  	%r734, %r717, 4;
	setp.eq.s32 	%p27, %r734, 0;
	@%p27 bra 	$L__BB0_48;
	ld.global.u32 	%r735, [%rd10+40];
	xor.b32  	%r1018, %r1018, %r735;
	ld.global.u32 	%r736, [%rd10+44];
	xor.b32  	%r1017, %r1017, %r736;
	ld.global.u32 	%r737, [%rd10+48];
	xor.b32  	%r1016, %r1016, %r737;
	ld.global.u32 	%r738, [%rd10+52];
	xor.b32  	%r1015, %r1015, %r738;
	ld.global.u32 	%r739, [%rd10+56];
	xor.b32  	%r1014, %r1014, %r739;
$L__BB0_48:
	and.b32  	%r741, %r717, 8;
	setp.eq.s32 	%p28, %r741, 0;
	@%p28 bra 	$L__BB0_50;
	ld.global.u32 	%r742, [%rd10+60];
	xor.b32  	%r1018, %r1018, %r742;
	ld.global.u32 	%r743, [%rd10+64];
	xor.b32  	%r1017, %r1017, %r743;
	ld.global.u32 	%r744, [%rd10+68];
	xor.b32  	%r1016, %r1016, %r744;
	ld.global.u32 	%r745, [%rd10+72];
	xor.b32  	%r1015, %r1015, %r745;
	ld.global.u32 	%r746, [%rd10+76];
	xor.b32  	%r1014, %r1014, %r746;
$L__BB0_50:
	and.b32  	%r748, %r717, 16;
	setp.eq.s32 	%p29, %r748, 0;
	@%p29 bra 	$L__BB0_52;
	ld.global.u32 	%r749, [%rd10+80];
	xor.b32  	%r1018, %r1018, %r749;
	ld.global.u32 	%r750, [%rd10+84];
	xor.b32  	%r1017, %r1017, %r750;
	ld.global.u32 	%r751, [%rd10+88];
	xor.b32  	%r1016, %r1016, %r751;
	ld.global.u32 	%r752, [%rd10+92];
	xor.b32  	%r1015, %r1015, %r752;
	ld.global.u32 	%r753, [%rd10+96];
	xor.b32  	%r1014, %r1014, %r753;
$L__BB0_52:
	and.b32  	%r755, %r717, 32;
	setp.eq.s32 	%p30, %r755, 0;
	@%p30 bra 	$L__BB0_54;
	ld.global.u32 	%r756, [%rd10+100];
	xor.b32  	%r1018, %r1018, %r756;
	ld.global.u32 	%r757, [%rd10+104];
	xor.b32  	%r1017, %r1017, %r757;
	ld.global.u32 	%r758, [%rd10+108];
	xor.b32  	%r1016, %r1016, %r758;
	ld.global.u32 	%r759, [%rd10+112];
	xor.b32  	%r1015, %r1015, %r759;
	ld.global.u32 	%r760, [%rd10+116];
	xor.b32  	%r1014, %r1014, %r760;
$L__BB0_54:
	and.b32  	%r762, %r717, 64;
	setp.eq.s32 	%p31, %r762, 0;
	@%p31 bra 	$L__BB0_56;
	ld.global.u32 	%r763, [%rd10+120];
	xor.b32  	%r1018, %r1018, %r763;
	ld.global.u32 	%r764, [%rd10+124];
	xor.b32  	%r1017, %r1017, %r764;
	ld.global.u32 	%r765, [%rd10+128];
	xor.b32  	%r1016, %r1016, %r765;
	ld.global.u32 	%r766, [%rd10+132];
	xor.b32  	%r1015, %r1015, %r766;
	ld.global.u32 	%r767, [%rd10+136];
	xor.b32  	%r1014, %r1014, %r767;
$L__BB0_56:
	and.b32  	%r769, %r717, 128;
	setp.eq.s32 	%p32, %r769, 0;
	@%p32 bra 	$L__BB0_58;
	ld.global.u32 	%r770, [%rd10+140];
	xor.b32  	%r1018, %r1018, %r770;
	ld.global.u32 	%r771, [%rd10+144];
	xor.b32  	%r1017, %r1017, %r771;
	ld.global.u32 	%r772, [%rd10+148];
	xor.b32  	%r1016, %r1016, %r772;
	ld.global.u32 	%r773, [%rd10+152];
	xor.b32  	%r1015, %r1015, %r773;
	ld.global.u32 	%r774, [%rd10+156];
	xor.b32  	%r1014, %r1014, %r774;
$L__BB0_58:
	and.b32  	%r776, %r717, 256;
	setp.eq.s32 	%p33, %r776, 0;
	@%p33 bra 	$L__BB0_60;
	ld.global.u32 	%r777, [%rd10+160];
	xor.b32  	%r1018, %r1018, %r777;
	ld.global.u32 	%r778, [%rd10+164];
	xor.b32  	%r1017, %r1017, %r778;
	ld.global.u32 	%r779, [%rd10+168];
	xor.b32  	%r1016, %r1016, %r779;
	ld.global.u32 	%r780, [%rd10+172];
	xor.b32  	%r1015, %r1015, %r780;
	ld.global.u32 	%r781, [%rd10+176];
	xor.b32  	%r1014, %r1014, %r781;
$L__BB0_60:
	and.b32  	%r783, %r717, 512;
	setp.eq.s32 	%p34, %r783, 0;
	@%p34 bra 	$L__BB0_62;
	ld.global.u32 	%r784, [%rd10+180];
	xor.b32  	%r1018, %r1018, %r784;
	ld.global.u32 	%r785, [%rd10+184];
	xor.b32  	%r1017, %r1017, %r785;
	ld.global.u32 	%r786, [%rd10+188];
	xor.b32  	%r1016, %r1016, %r786;
	ld.global.u32 	%r787, [%rd10+192];
	xor.b32  	%r1015, %r1015, %r787;
	ld.global.u32 	%r788, [%rd10+196];
	xor.b32  	%r1014, %r1014, %r788;
$L__BB0_62:
	and.b32  	%r790, %r717, 1024;
	setp.eq.s32 	%p35, %r790, 0;
	@%p35 bra 	$L__BB0_64;
	ld.global.u32 	%r791, [%rd10+200];
	xor.b32  	%r1018, %r1018, %r791;
	ld.global.u32 	%r792, [%rd10+204];
	xor.b32  	%r1017, %r1017, %r792;
	ld.global.u32 	%r793, [%rd10+208];
	xor.b32  	%r1016, %r1016, %r793;
	ld.global.u32 	%r794, [%rd10+212];
	xor.b32  	%r1015, %r1015, %r794;
	ld.global.u32 	%r795, [%rd10+216];
	xor.b32  	%r1014, %r1014, %r795;
$L__BB0_64:
	and.b32  	%r797, %r717, 2048;
	setp.eq.s32 	%p36, %r797, 0;
	@%p36 bra 	$L__BB0_66;
	ld.global.u32 	%r798, [%rd10+220];
	xor.b32  	%r1018, %r1018, %r798;
	ld.global.u32 	%r799, [%rd10+224];
	xor.b32  	%r1017, %r1017, %r799;
	ld.global.u32 	%r800, [%rd10+228];
	xor.b32  	%r1016, %r1016, %r800;
	ld.global.u32 	%r801, [%rd10+232];
	xor.b32  	%r1015, %r1015, %r801;
	ld.global.u32 	%r802, [%rd10+236];
	xor.b32  	%r1014, %r1014, %r802;
$L__BB0_66:
	and.b32  	%r804, %r717, 4096;
	setp.eq.s32 	%p37, %r804, 0;
	@%p37 bra 	$L__BB0_68;
	ld.global.u32 	%r805, [%rd10+240];
	xor.b32  	%r1018, %r1018, %r805;
	ld.global.u32 	%r806, [%rd10+244];
	xor.b32  	%r1017, %r1017, %r806;
	ld.global.u32 	%r807, [%rd10+248];
	xor.b32  	%r1016, %r1016, %r807;
	ld.global.u32 	%r808, [%rd10+252];
	xor.b32  	%r1015, %r1015, %r808;
	ld.global.u32 	%r809, [%rd10+256];
	xor.b32  	%r1014, %r1014, %r809;
$L__BB0_68:
	and.b32  	%r811, %r717, 8192;
	setp.eq.s32 	%p38, %r811, 0;
	@%p38 bra 	$L__BB0_70;
	ld.global.u32 	%r812, [%rd10+260];
	xor.b32  	%r1018, %r1018, %r812;
	ld.global.u32 	%r813, [%rd10+264];
	xor.b32  	%r1017, %r1017, %r813;
	ld.global.u32 	%r814, [%rd10+268];
	xor.b32  	%r1016, %r1016, %r814;
	ld.global.u32 	%r815, [%rd10+272];
	xor.b32  	%r1015, %r1015, %r815;
	ld.global.u32 	%r816, [%rd10+276];
	xor.b32  	%r1014, %r1014, %r816;
$L__BB0_70:
	and.b32  	%r818, %r717, 16384;
	setp.eq.s32 	%p39, %r818, 0;
	@%p39 bra 	$L__BB0_72;
	ld.global.u32 	%r819, [%rd10+280];
	xor.b32  	%r1018, %r1018, %r819;
	ld.global.u32 	%r820, [%rd10+284];
	xor.b32  	%r1017, %r1017, %r820;
	ld.global.u32 	%r821, [%rd10+288];
	xor.b32  	%r1016, %r1016, %r821;
	ld.global.u32 	%r822, [%rd10+292];
	xor.b32  	%r1015, %r1015, %r822;
	ld.global.u32 	%r823, [%rd10+296];
	xor.b32  	%r1014, %r1014, %r823;
$L__BB0_72:
	and.b32  	%r825, %r717, 32768;
	setp.eq.s32 	%p40, %r825, 0;
	@%p40 bra 	$L__BB0_74;
	ld.global.u32 	%r826, [%rd10+300];
	xor.b32  	%r1018, %r1018, %r826;
	ld.global.u32 	%r827, [%rd10+304];
	xor.b32  	%r1017, %r1017, %r827;
	ld.global.u32 	%r828, [%rd10+308];
	xor.b32  	%r1016, %r1016, %r828;
	ld.global.u32 	%r829, [%rd10+312];
	xor.b32  	%r1015, %r1015, %r829;
	ld.global.u32 	%r830, [%rd10+316];
	xor.b32  	%r1014, %r1014, %r830;
$L__BB0_74:
	add.s32 	%r1105, %r1105, 16;
	setp.ne.s32 	%p41, %r1105, 32;
	@%p41 bra 	$L__BB0_42;
	mad.lo.s32 	%r831, %r1099, -31, %r197;
	add.s32 	%r1099, %r831, 1;
	setp.ne.s32 	%p42, %r1099, 5;
	@%p42 bra 	$L__BB0_41;
	st.local.u32 	[%rd4+4], %r1018;
	st.local.v2.u32 	[%rd4+8], {%r1017, %r1016};
	st.local.v2.u32 	[%rd4+16], {%r1015, %r1014};
	setp.ne.s64 	%p43, %rd7, 3;
	@%p43 bra 	$L__BB0_114;
	mov.b32 	%r1014, 0;
	mov.u32 	%r1015, %r1014;
	mov.u32 	%r1016, %r1014;
	mov.u32 	%r1017, %r1014;
	mov.u32 	%r1018, %r1014;
	mov.u32 	%r1191, %r1014;
$L__BB0_78:
	mul.wide.u32 	%rd33, %r1191, 4;
	add.s64 	%rd34, %rd4, %rd33;
	ld.local.u32 	%r372, [%rd34+4];
	shl.b32 	%r373, %r1191, 5;
	mov.b32 	%r1197, 0;
$L__BB0_79:
	.pragma "nounroll";
	shr.u32 	%r834, %r372, %r1197;
	and.b32  	%r835, %r834, 1;
	setp.eq.b32 	%p44, %r835, 1;
	not.pred 	%p45, %p44;
	add.s32 	%r836, %r373, %r1197;
	mul.lo.s32 	%r837, %r836, 5;
	mul.wide.u32 	%rd35, %r837, 4;
	add.s64 	%rd11, %rd8, %rd35;
	@%p45 bra 	$L__BB0_81;
	ld.global.u32 	%r838, [%rd11];
	xor.b32  	%r1018, %r1018, %r838;
	ld.global.u32 	%r839, [%rd11+4];
	xor.b32  	%r1017, %r1017, %r839;
	ld.global.u32 	%r840, [%rd11+8];
	xor.b32  	%r1016, %r1016, %r840;
	ld.global.u32 	%r841, [%rd11+12];
	xor.b32  	%r1015, %r1015, %r841;
	ld.global.u32 	%r842, [%rd11+16];
	xor.b32  	%r1014, %r1014, %r842;
$L__BB0_81:
	and.b32  	%r844, %r834, 2;
	setp.eq.s32 	%p46, %r844, 0;
	@%p46 bra 	$L__BB0_83;
	ld.global.u32 	%r845, [%rd11+20];
	xor.b32  	%r1018, %r1018, %r845;
	ld.global.u32 	%r846, [%rd11+24];
	xor.b32  	%r1017, %r1017, %r846;
	ld.global.u32 	%r847, [%rd11+28];
	xor.b32  	%r1016, %r1016, %r847;
	ld.global.u32 	%r848, [%rd11+32];
	xor.b32  	%r1015, %r1015, %r848;
	ld.global.u32 	%r849, [%rd11+36];
	xor.b32  	%r1014, %r1014, %r849;
$L__BB0_83:
	and.b32  	%r851, %r834, 4;
	setp.eq.s32 	%p47, %r851, 0;
	@%p47 bra 	$L__BB0_85;
	ld.global.u32 	%r852, [%rd11+40];
	xor.b32  	%r1018, %r1018, %r852;
	ld.global.u32 	%r853, [%rd11+44];
	xor.b32  	%r1017, %r1017, %r853;
	ld.global.u32 	%r854, [%rd11+48];
	xor.b32  	%r1016, %r1016, %r854;
	ld.global.u32 	%r855, [%rd11+52];
	xor.b32  	%r1015, %r1015, %r855;
	ld.global.u32 	%r856, [%rd11+56];
	xor.b32  	%r1014, %r1014, %r856;
$L__BB0_85:
	and.b32  	%r858, %r834, 8;
	setp.eq.s32 	%p48, %r858, 0;
	@%p48 bra 	$L__BB0_87;
	ld.global.u32 	%r859, [%rd11+60];
	xor.b32  	%r1018, %r1018, %r859;
	ld.global.u32 	%r860, [%rd11+64];
	xor.b32  	%r1017, %r1017, %r860;
	ld.global.u32 	%r861, [%rd11+68];
	xor.b32  	%r1016, %r1016, %r861;
	ld.global.u32 	%r862, [%rd11+72];
	xor.b32  	%r1015, %r1015, %r862;
	ld.global.u32 	%r863, [%rd11+76];
	xor.b32  	%r1014, %r1014, %r863;
$L__BB0_87:
	and.b32  	%r865, %r834, 16;
	setp.eq.s32 	%p49, %r865, 0;
	@%p49 bra 	$L__BB0_89;
	ld.global.u32 	%r866, [%rd11+80];
	xor.b32  	%r1018, %r1018, %r866;
	ld.global.u32 	%r867, [%rd11+84];
	xor.b32  	%r1017, %r1017, %r867;
	ld.global.u32 	%r868, [%rd11+88];
	xor.b32  	%r1016, %r1016, %r868;
	ld.global.u32 	%r869, [%rd11+92];
	xor.b32  	%r1015, %r1015, %r869;
	ld.global.u32 	%r870, [%rd11+96];
	xor.b32  	%r1014, %r1014, %r870;
$L__BB0_89:
	and.b32  	%r872, %r834, 32;
	setp.eq.s32 	%p50, %r872, 0;
	@%p50 bra 	$L__BB0_91;
	ld.global.u32 	%r873, [%rd11+100];
	xor.b32  	%r1018, %r1018, %r873;
	ld.global.u32 	%r874, [%rd11+104];
	xor.b32  	%r1017, %r1017, %r874;
	ld.global.u32 	%r875, [%rd11+108];
	xor.b32  	%r1016, %r1016, %r875;
	ld.global.u32 	%r876, [%rd11+112];
	xor.b32  	%r1015, %r1015, %r876;
	ld.global.u32 	%r877, [%rd11+116];
	xor.b32  	%r1014, %r1014, %r877;
$L__BB0_91:
	and.b32  	%r879, %r834, 64;
	setp.eq.s32 	%p51, %r879, 0;
	@%p51 bra 	$L__BB0_93;
	ld.global.u32 	%r880, [%rd11+120];
	xor.b32  	%r1018, %r1018, %r880;
	ld.global.u32 	%r881, [%rd11+124];
	xor.b32  	%r1017, %r1017, %r881;
	ld.global.u32 	%r882, [%rd11+128];
	xor.b32  	%r1016, %r1016, %r882;
	ld.global.u32 	%r883, [%rd11+132];
	xor.b32  	%r1015, %r1015, %r883;
	ld.global.u32 	%r884, [%rd11+136];
	xor.b32  	%r1014, %r1014, %r884;
$L__BB0_93:
	and.b32  	%r886, %r834, 128;
	setp.eq.s32 	%p52, %r886, 0;
	@%p52 bra 	$L__BB0_95;
	ld.global.u32 	%r887, [%rd11+140];
	xor.b32  	%r1018, %r1018, %r887;
	ld.global.u32 	%r888, [%rd11+144];
	xor.b32  	%r1017, %r1017, %r888;
	ld.global.u32 	%r889, [%rd11+148];
	xor.b32  	%r1016, %r1016, %r889;
	ld.global.u32 	%r890, [%rd11+152];
	xor.b32  	%r1015, %r1015, %r890;
	ld.global.u32 	%r891, [%rd11+156];
	xor.b32  	%r1014, %r1014, %r891;
$L__BB0_95:
	and.b32  	%r893, %r834, 256;
	setp.eq.s32 	%p53, %r893, 0;
	@%p53 bra 	$L__BB0_97;
	ld.global.u32 	%r894, [%rd11+160];
	xor.b32  	%r1018, %r1018, %r894;
	ld.global.u32 	%r895, [%rd11+164];
	xor.b32  	%r1017, %r1017, %r895;
	ld.global.u32 	%r896, [%rd11+168];
	xor.b32  	%r1016, %r1016, %r896;
	ld.global.u32 	%r897, [%rd11+172];
	xor.b32  	%r1015, %r1015, %r897;
	ld.global.u32 	%r898, [%rd11+176];
	xor.b32  	%r1014, %r1014, %r898;
$L__BB0_97:
	and.b32  	%r900, %r834, 512;
	setp.eq.s32 	%p54, %r900, 0;
	@%p54 bra 	$L__BB0_99;
	ld.global.u32 	%r901, [%rd11+180];
	xor.b32  	%r1018, %r1018, %r901;
	ld.global.u32 	%r902, [%rd11+184];
	xor.b32  	%r1017, %r1017, %r902;
	ld.global.u32 	%r903, [%rd11+188];
	xor.b32  	%r1016, %r1016, %r903;
	ld.global.u32 	%r904, [%rd11+192];
	xor.b32  	%r1015, %r1015, %r904;
	ld.global.u32 	%r905, [%rd11+196];
	xor.b32  	%r1014, %r1014, %r905;
$L__BB0_99:
	and.b32  	%r907, %r834, 1024;
	setp.eq.s32 	%p55, %r907, 0;
	@%p55 bra 	$L__BB0_101;
	ld.global.u32 	%r908, [%rd11+200];
	xor.b32  	%r1018, %r1018, %r908;
	ld.global.u32 	%r909, [%rd11+204];
	xor.b32  	%r1017, %r1017, %r909;
	ld.global.u32 	%r910, [%rd11+208];
	xor.b32  	%r1016, %r1016, %r910;
	ld.global.u32 	%r911, [%rd11+212];
	xor.b32  	%r1015, %r1015, %r911;
	ld.global.u32 	%r912, [%rd11+216];
	xor.b32  	%r1014, %r1014, %r912;
$L__BB0_101:
	and.b32  	%r914, %r834, 2048;
	setp.eq.s32 	%p56, %r914, 0;
	@%p56 bra 	$L__BB0_103;
	ld.global.u32 	%r915, [%rd11+220];
	xor.b32  	%r1018, %r1018, %r915;
	ld.global.u32 	%r916, [%rd11+224];
	xor.b32  	%r1017, %r1017, %r916;
	ld.global.u32 	%r917, [%rd11+228];
	xor.b32  	%r1016, %r1016, %r917;
	ld.global.u32 	%r918, [%rd11+232];
	xor.b32  	%r1015, %r1015, %r918;
	ld.global.u32 	%r919, [%rd11+236];
	xor.b32  	%r1014, %r1014, %r919;
$L__BB0_103:
	and.b32  	%r921, %r834, 4096;
	setp.eq.s32 	%p57, %r921, 0;
	@%p57 bra 	$L__BB0_105;
	ld.global.u32 	%r922, [%rd11+240];
	xor.b32  	%r1018, %r1018, %r922;
	ld.global.u32 	%r923, [%rd11+244];
	xor.b32  	%r1017, %r1017, %r923;
	ld.global.u32 	%r924, [%rd11+248];
	xor.b32  	%r1016, %r1016, %r924;
	ld.global.u32 	%r925, [%rd11+252];
	xor.b32  	%r1015, %r1015, %r925;
	ld.global.u32 	%r926, [%rd11+256];
	xor.b32  	%r1014, %r1014, %r926;
$L__BB0_105:
	and.b32  	%r928, %r834, 8192;
	setp.eq.s32 	%p58, %r928, 0;
	@%p58 bra 	$L__BB0_107;
	ld.global.u32 	%r929, [%rd11+260];
	xor.b32  	%r1018, %r1018, %r929;
	ld.global.u32 	%r930, [%rd11+264];
	xor.b32  	%r1017, %r1017, %r930;
	ld.global.u32 	%r931, [%rd11+268];
	xor.b32  	%r1016, %r1016, %r931;
	ld.global.u32 	%r932, [%rd11+272];
	xor.b32  	%r1015, %r1015, %r932;
	ld.global.u32 	%r933, [%rd11+276];
	xor.b32  	%r1014, %r1014, %r933;
$L__BB0_107:
	and.b32  	%r935, %r834, 16384;
	setp.eq.s32 	%p59, %r935, 0;
	@%p59 bra 	$L__BB0_109;
	ld.global.u32 	%r936, [%rd11+280];
	xor.b32  	%r1018, %r1018, %r936;
	ld.global.u32 	%r937, [%rd11+284];
	xor.b32  	%r1017, %r1017, %r937;
	ld.global.u32 	%r938, [%rd11+288];
	xor.b32  	%r1016, %r1016, %r938;
	ld.global.u32 	%r939, [%rd11+292];
	xor.b32  	%r1015, %r1015, %r939;
	ld.global.u32 	%r940, [%rd11+296];
	xor.b32  	%r1014, %r1014, %r940;
$L__BB0_109:
	and.b32  	%r942, %r834, 32768;
	setp.eq.s32 	%p60, %r942, 0;
	@%p60 bra 	$L__BB0_111;
	ld.global.u32 	%r943, [%rd11+300];
	xor.b32  	%r1018, %r1018, %r943;
	ld.global.u32 	%r944, [%rd11+304];
	xor.b32  	%r1017, %r1017, %r944;
	ld.global.u32 	%r945, [%rd11+308];
	xor.b32  	%r1016, %r1016, %r945;
	ld.global.u32 	%r946, [%rd11+312];
	xor.b32  	%r1015, %r1015, %r946;
	ld.global.u32 	%r947, [%rd11+316];
	xor.b32  	%r1014, %r1014, %r947;
$L__BB0_111:
	add.s32 	%r1197, %r1197, 16;
	setp.ne.s32 	%p61, %r1197, 32;
	@%p61 bra 	$L__BB0_79;
	mad.lo.s32 	%r948, %r1191, -31, %r373;
	add.s32 	%r1191, %r948, 1;
	setp.ne.s32 	%p62, %r1191, 5;
	@%p62 bra 	$L__BB0_78;
	st.local.u32 	[%rd4+4], %r1018;
	st.local.v2.u32 	[%rd4+8], {%r1017, %r1016};
	st.local.v2.u32 	[%rd4+16], {%r1015, %r1014};
$L__BB0_114:
	shr.u64 	%rd49, %rd6, 2;
	add.s32 	%r1001, %r1001, 1;
	setp.gt.u64 	%p63, %rd6, 3;
	@%p63 bra 	$L__BB0_2;
$L__BB0_115:
	ld.param.u32 	%r995, [rtruncnorm_kernel_param_1];
	setp.ge.s32 	%p64, %r1, %r995;
	@%p64 bra 	$L__BB0_129;
	ld.param.u64 	%rd48, [rtruncnorm_kernel_param_5];
	cvta.to.global.u64 	%rd36, %rd48;
	mul.wide.s32 	%rd37, %r1, 4;
	add.s64 	%rd38, %rd36, %rd37;
	ld.global.f32 	%f1, [%rd38];
	abs.f32 	%f14, %f1;
	setp.ne.f32 	%p65, %f14, 0f7F800000;
	@%p65 bra 	$L__BB0_122;
	ld.param.u64 	%rd47, [rtruncnorm_kernel_param_4];
	cvta.to.global.u64 	%rd43, %rd47;
	add.s64 	%rd45, %rd43, %rd37;
	ld.global.f32 	%f64, [%rd45];
	add.s64 	%rd13, %rd3, %rd37;
	ld.global.f32 	%f65, [%rd13];
	sub.f32 	%f66, %f64, %f65;
	add.s64 	%rd14, %rd2, %rd37;
	ld.global.f32 	%f67, [%rd14];
	div.rn.f32 	%f2, %f66, %f67;
	fma.rn.f32 	%f68, %f2, %f2, 0f40800000;
	sqrt.rn.f32 	%f69, %f68;
	add.f32 	%f3, %f2, %f69;
	setp.lt.s32 	%p75, %r577, 1;
	@%p75 bra 	$L__BB0_129;
	mul.f32 	%f4, %f3, 0f3F000000;
	add.s64 	%rd15, %rd1, %rd37;
	mov.b32 	%r1294, 0;
$L__BB0_119:
	mov.u32 	%r556, %r1016;
	mov.u32 	%r555, %r1015;
	mov.u32 	%r1016, %r1014;
	add.s32 	%r1294, %r1294, 1;
	shr.u32 	%r974, %r1018, 2;
	xor.b32  	%r975, %r974, %r1018;
	shl.b32 	%r976, %r1016, 4;
	shl.b32 	%r977, %r975, 1;
	xor.b32  	%r978, %r977, %r976;
	xor.b32  	%r979, %r978, %r975;
	xor.b32  	%r1015, %r979, %r1016;
	add.s32 	%r980, %r1288, %r1015;
	add.s32 	%r981, %r980, 362437;
	cvt.rn.f32.u32 	%f70, %r981;
	fma.rn.f32 	%f71, %f70, 0f2F800000, 0f2F000000;
	setp.lt.f32 	%p76, %f71, 0f00800000;
	mul.f32 	%f72, %f71, 0f4B000000;
	selp.f32 	%f73, %f72, %f71, %p76;
	selp.f32 	%f74, 0fC1B80000, 0f00000000, %p76;
	mov.b32 	%r982, %f73;
	add.s32 	%r983, %r982, -1059760811;
	and.b32  	%r984, %r983, -8388608;
	sub.s32 	%r985, %r982, %r984;
	mov.b32 	%f75, %r985;
	cvt.rn.f32.s32 	%f76, %r984;
	fma.rn.f32 	%f77, %f76, 0f34000000, %f74;
	add.f32 	%f78, %f75, 0fBF800000;
	fma.rn.f32 	%f79, %f78, 0fBE055027, 0f3E1039F6;
	fma.rn.f32 	%f80, %f79, %f78, 0fBDF8CDCC;
	fma.rn.f32 	%f81, %f80, %f78, 0f3E0F2955;
	fma.rn.f32 	%f82, %f81, %f78, 0fBE2AD8B9;
	fma.rn.f32 	%f83, %f82, %f78, 0f3E4CED0B;
	fma.rn.f32 	%f84, %f83, %f78, 0fBE7FFF22;
	fma.rn.f32 	%f85, %f84, %f78, 0f3EAAAA78;
	fma.rn.f32 	%f86, %f85, %f78, 0fBF000000;
	mul.f32 	%f87, %f78, %f86;
	fma.rn.f32 	%f88, %f87, %f78, %f78;
	fma.rn.f32 	%f89, %f77, 0f3F317218, %f88;
	setp.gt.u32 	%p77, %r982, 2139095039;
	fma.rn.f32 	%f90, %f73, 0f7F800000, 0f7F800000;
	selp.f32 	%f91, %f90, %f89, %p77;
	setp.eq.f32 	%p78, %f73, 0f00000000;
	selp.f32 	%f92, 0fFF800000, %f91, %p78;
	div.rn.f32 	%f93, %f92, %f4;
	sub.f32 	%f94, %f2, %f93;
	sub.f32 	%f95, %f4, %f94;
	mul.f32 	%f96, %f95, %f95;
	mul.f32 	%f97, %f96, 0fBF000000;
	fma.rn.f32 	%f98, %f97, 0f3BBB989D, 0f3F000000;
	cvt.sat.f32.f32 	%f99, %f98;
	mov.f32 	%f100, 0f4B400001;
	mov.f32 	%f101, 0f437C0000;
	fma.rm.f32 	%f102, %f99, %f101, %f100;
	add.f32 	%f103, %f102, 0fCB40007F;
	neg.f32 	%f104, %f103;
	fma.rn.f32 	%f105, %f97, 0f3FB8AA3B, %f104;
	fma.rn.f32 	%f106, %f97, 0f32A57060, %f105;
	mov.b32 	%r986, %f102;
	shl.b32 	%r987, %r986, 23;
	mov.b32 	%f107, %r987;
	ex2.approx.ftz.f32 	%f108, %f106;
	mul.f32 	%f5, %f108, %f107;
	ld.global.f32 	%f109, [%rd13];
	ld.global.f32 	%f110, [%rd14];
	fma.rn.f32 	%f6, %f110, %f94, %f109;
	shr.u32 	%r988, %r1017, 2;
	xor.b32  	%r989, %r988, %r1017;
	shl.b32 	%r990, %r1015, 4;
	shl.b32 	%r991, %r989, 1;
	xor.b32  	%r992, %r991, %r990;
	xor.b32  	%r993, %r992, %r989;
	xor.b32  	%r1014, %r993, %r1015;
	add.s32 	%r1288, %r1288, 724874;
	add.s32 	%r994, %r1014, %r1288;
	cvt.rn.f32.u32 	%f111, %r994;
	fma.rn.f32 	%f7, %f111, 0f2F800000, 0f2F000000;
	setp.geu.f32 	%p79, %f7, %f5;
	@%p79 bra 	$L__BB0_121;
	st.global.f32 	[%rd15], %f6;
$L__BB0_121:
	setp.geu.f32 	%p80, %f7, %f5;
	setp.lt.s32 	%p81, %r1294, %r577;
	and.pred  	%p82, %p80, %p81;
	mov.u32 	%r1017, %r555;
	mov.u32 	%r1018, %r556;
	@%p82 bra 	$L__BB0_119;
	bra.uni 	$L__BB0_129;
$L__BB0_122:
	add.s64 	%rd16, %rd3, %rd37;
	ld.global.f32 	%f15, [%rd16];
	sub.f32 	%f16, %f1, %f15;
	neg.f32 	%f17, %f16;
	add.s64 	%rd17, %rd2, %rd37;
	ld.global.f32 	%f18, [%rd17];
	div.rn.f32 	%f8, %f17, %f18;
	fma.rn.f32 	%f19, %f8, %f8, 0f40800000;
	sqrt.rn.f32 	%f20, %f19;
	add.f32 	%f9, %f8, %f20;
	setp.lt.s32 	%p66, %r577, 1;
	@%p66 bra 	$L__BB0_128;
	mul.f32 	%f10, %f9, 0f3F000000;
	add.s64 	%rd18, %rd1, %rd37;
	mov.b32 	%r1301, 0;
$L__BB0_124:
	mov.u32 	%r567, %r1016;
	mov.u32 	%r566, %r1015;
	mov.u32 	%r1016, %r1014;
	add.s32 	%r1301, %r1301, 1;
	shr.u32 	%r950, %r1018, 2;
	xor.b32  	%r951, %r950, %r1018;
	shl.b32 	%r952, %r1016, 4;
	shl.b32 	%r953, %r951, 1;
	xor.b32  	%r954, %r953, %r952;
	xor.b32  	%r955, %r954, %r951;
	xor.b32  	%r1015, %r955, %r1016;
	add.s32 	%r956, %r1288, %r1015;
	add.s32 	%r957, %r956, 362437;
	cvt.rn.f32.u32 	%f21, %r957;
	fma.rn.f32 	%f22, %f21, 0f2F800000, 0f2F000000;
	setp.lt.f32 	%p67, %f22, 0f00800000;
	mul.f32 	%f23, %f22, 0f4B000000;
	selp.f32 	%f24, %f23, %f22, %p67;
	selp.f32 	%f25, 0fC1B80000, 0f00000000, %p67;
	mov.b32 	%r958, %f24;
	add.s32 	%r959, %r958, -1059760811;
	and.b32  	%r960, %r959, -8388608;
	sub.s32 	%r961, %r958, %r960;
	mov.b32 	%f26, %r961;
	cvt.rn.f32.s32 	%f27, %r960;
	fma.rn.f32 	%f28, %f27, 0f34000000, %f25;
	add.f32 	%f29, %f26, 0fBF800000;
	fma.rn.f32 	%f30, %f29, 0fBE055027, 0f3E1039F6;
	fma.rn.f32 	%f31, %f30, %f29, 0fBDF8CDCC;
	fma.rn.f32 	%f32, %f31, %f29, 0f3E0F2955;
	fma.rn.f32 	%f33, %f32, %f29, 0fBE2AD8B9;
	fma.rn.f32 	%f34, %f33, %f29, 0f3E4CED0B;
	fma.rn.f32 	%f35, %f34, %f29, 0fBE7FFF22;
	fma.rn.f32 	%f36, %f35, %f29, 0f3EAAAA78;
	fma.rn.f32 	%f37, %f36, %f29, 0fBF000000;
	mul.f32 	%f38, %f29, %f37;
	fma.rn.f32 	%f39, %f38, %f29, %f29;
	fma.rn.f32 	%f40, %f28, 0f3F317218, %f39;
	setp.gt.u32 	%p68, %r958, 2139095039;
	fma.rn.f32 	%f41, %f24, 0f7F800000, 0f7F800000;
	selp.f32 	%f42, %f41, %f40, %p68;
	setp.eq.f32 	%p69, %f24, 0f00000000;
	selp.f32 	%f43, 0fFF800000, %f42, %p69;
	div.rn.f32 	%f44, %f43, %f10;
	sub.f32 	%f11, %f8, %f44;
	sub.f32 	%f45, %f10, %f11;
	mul.f32 	%f46, %f45, %f45;
	mul.f32 	%f47, %f46, 0fBF000000;
	fma.rn.f32 	%f48, %f47, 0f3BBB989D, 0f3F000000;
	cvt.sat.f32.f32 	%f49, %f48;
	mov.f32 	%f50, 0f4B400001;
	mov.f32 	%f51, 0f437C0000;
	fma.rm.f32 	%f52, %f49, %f51, %f50;
	add.f32 	%f53, %f52, 0fCB40007F;
	neg.f32 	%f54, %f53;
	fma.rn.f32 	%f55, %f47, 0f3FB8AA3B, %f54;
	fma.rn.f32 	%f56, %f47, 0f32A57060, %f55;
	mov.b32 	%r962, %f52;
	shl.b32 	%r963, %r962, 23;
	mov.b32 	%f57, %r963;
	ex2.approx.ftz.f32 	%f58, %f56;
	mul.f32 	%f12, %f58, %f57;
	shr.u32 	%r964, %r1017, 2;
	xor.b32  	%r965, %r964, %r1017;
	shl.b32 	%r966, %r1015, 4;
	shl.b32 	%r967, %r965, 1;
	xor.b32  	%r968, %r967, %r966;
	xor.b32  	%r969, %r968, %r965;
	xor.b32  	%r1014, %r969, %r1015;
	add.s32 	%r1288, %r1288, 724874;
	add.s32 	%r970, %r1014, %r1288;
	cvt.rn.f32.u32 	%f59, %r970;
	fma.rn.f32 	%f13, %f59, 0f2F800000, 0f2F000000;
	setp.geu.f32 	%p70, %f13, %f12;
	@%p70 bra 	$L__BB0_126;
	ld.global.f32 	%f60, [%rd16];
	ld.global.f32 	%f61, [%rd17];
	mul.f32 	%f62, %f61, %f11;
	sub.f32 	%f63, %f60, %f62;
	st.global.f32 	[%rd18], %f63;
$L__BB0_126:
	setp.geu.f32 	%p71, %f13, %f12;
	setp.lt.s32 	%p72, %r1301, %r577;
	and.pred  	%p73, %p71, %p72;
	mov.u32 	%r1017, %r566;
	mov.u32 	%r1018, %r567;
	@%p73 bra 	$L__BB0_124;
	setp.lt.s32 	%p74, %r1301, %r577;
	@%p74 bra 	$L__BB0_129;
$L__BB0_128:
	mov.u64 	%rd41, $str;
	cvta.global.u64 	%rd42, %rd41;
	{ // callseq 0, 0
	.param .b64 param0;
	st.param.b64 	[param0], %rd42;
	.param .b64 param1;
	st.param.b64 	[param1], 0;
	.param .b32 retval0;
	call.uni (retval0), 
	vprintf, 
	(
	param0, 
	param1
	);
	ld.param.b32 	%r971, [retval0];
	} // callseq 0
$L__BB0_129:
	ret;

}


// ===== COMPILED SASS (sm_100) =====

	.target	sm_100

	.elftype	@"ET_EXEC"


//--------------------- .note.nv.tkinfo           --------------------------
	.section	.note.nv.tkinfo,"",@"SHT_NOTE"
	.sectionflags	@"SHF_NOTE_NV_TKINFO"
	.tkinfo
        /*0018*/ 	.word	0x00000002
        /*0030*/ 	.string	""
        /*0030*/ 	.string	"ptxas"
        /*0030*/ 	.string	"Cuda compilation tools, release 13.0, V13.0.88"
        /*0030*/ 	.string	"Build cuda_13.0.r13.0/compiler.36424714_0"
        /*0030*/ 	.string	"-arch sm_100 -m 64 "



//--------------------- .note.nv.cuinfo           --------------------------
	.section	.note.nv.cuinfo,"",@"SHT_NOTE"
	.sectionflags	@"SHF_NOTE_NV_CUINFO"
        /*0018*/ 	.short	0x0002
        /*001a*/ 	.short	0x0064
        /*001c*/ 	.short	0x0082
	.zero		2


//--------------------- .nv.info                  --------------------------
	.section	.nv.info,"",@"SHT_CUDA_INFO"
	.align	4


	//----- nvinfo : EIATTR_REGCOUNT
	.align		4
        /*0000*/ 	.byte	0x04, 0x2f
        /*0002*/ 	.short	(.L_11 - .L_10)
	.align		4
.L_10:
        /*0004*/ 	.word	index@(rtruncnorm_kernel)
        /*0008*/ 	.word	0x00000021


	//----- nvinfo : EIATTR_FRAME_SIZE
	.align		4
.L_11:
        /*000c*/ 	.byte	0x04, 0x11
        /*000e*/ 	.short	(.L_13 - .L_12)
	.align		4
.L_12:
        /*0010*/ 	.word	index@($__internal_1_$__cuda_sm3x_div_rn_noftz_f32_slowpath)
        /*0014*/ 	.word	0x00000030


	//----- nvinfo : EIATTR_FRAME_SIZE
	.align		4
.L_13:
        /*0018*/ 	.byte	0x04, 0x11
        /*001a*/ 	.short	(.L_15 - .L_14)
	.align		4
.L_14:
        /*001c*/ 	.word	index@($__internal_0_$__cuda_sm20_sqrt_rn_f32_slowpath)
        /*0020*/ 	.word	0x00000030


	//----- nvinfo : EIATTR_FRAME_SIZE
	.align		4
.L_15:
        /*0024*/ 	.byte	0x04, 0x11
        /*0026*/ 	.short	(.L_17 - .L_16)
	.align		4
.L_16:
        /*0028*/ 	.word	index@(rtruncnorm_kernel)
        /*002c*/ 	.word	0x00000030


	//----- nvinfo : EIATTR_MIN_STACK_SIZE
	.align		4
.L_17:
        /*0030*/ 	.byte	0x04, 0x12
        /*0032*/ 	.short	(.L_19 - .L_18)
	.align		4
.L_18:
        /*0034*/ 	.word	index@(rtruncnorm_kernel)
        /*0038*/ 	.word	0x00000030
.L_19:


//--------------------- .nv.compat                --------------------------
	.section	.nv.compat,"",@"SHT_CUDA_COMPAT_INFO"
	.align	4
        /*0000*/ 	.byte	0x02, 0x09, 0x00, 0x00, 0x02, 0x02, 0x01, 0x00, 0x02, 0x05, 0x05, 0x00, 0x03, 0x07, 0x01, 0x01
        /*0010*/ 	.byte	0x02, 0x03, 0x00, 0x00, 0x02, 0x06, 0x01, 0x00, 0x04, 0x0b, 0x08, 0x00, 0x01, 0x00, 0x00, 0x00
        /*0020*/ 	.byte	0x00, 0x00, 0x00, 0x00


//--------------------- .nv.info.rtruncnorm_kernel --------------------------
	.section	.nv.info.rtruncnorm_kernel,"",@"SHT_CUDA_INFO"
	.sectionflags	@""
	.align	4


	//----- nvinfo : EIATTR_CUDA_API_VERSION
	.align		4
        /*0000*/ 	.byte	0x04, 0x37
        /*0002*/ 	.short	(.L_21 - .L_20)
.L_20:
        /*0004*/ 	.word	0x00000082


	//----- nvinfo : EIATTR_KPARAM_INFO
	.align		4
.L_21:
        /*0008*/ 	.byte	0x04, 0x17
        /*000a*/ 	.short	(.L_23 - .L_22)
.L_22:
        /*000c*/ 	.word	0x00000000
        /*0010*/ 	.short	0x0009
        /*0012*/ 	.short	0x003c
        /*0014*/ 	.byte	0x00, 0xf0, 0x11, 0x00


	//----- nvinfo : EIATTR_KPARAM_INFO
	.align		4
.L_23:
        /*0018*/ 	.byte	0x04, 0x17
        /*001a*/ 	.short	(.L_25 - .L_24)
.L_24:
        /*001c*/ 	.word	0x00000000
        /*0020*/ 	.short	0x0008
        /*0022*/ 	.short	0x0038
        /*0024*/ 	.byte	0x00, 0xf0, 0x11, 0x00


	//----- nvinfo : EIATTR_KPARAM_INFO
	.align		4
.L_25:
        /*0028*/ 	.byte	0x04, 0x17
        /*002a*/ 	.short	(.L_27 - .L_26)
.L_26:
        /*002c*/ 	.word	0x00000000
        /*0030*/ 	.short	0x0007
        /*0032*/ 	.short	0x0034
        /*0034*/ 	.byte	0x00, 0xf0, 0x11, 0x00


	//----- nvinfo : EIATTR_KPARAM_INFO
	.align		4
.L_27:
        /*0038*/ 	.byte	0x04, 0x17
        /*003a*/ 	.short	(.L_29 - .L_28)
.L_28:
        /*003c*/ 	.word	0x00000000
        /*0040*/ 	.short	0x0006
        /*0042*/ 	.short	0x0030
        /*0044*/ 	.byte	0x00, 0xf0, 0x11, 0x00


	//----- nvinfo : EIATTR_KPARAM_INFO
	.align		4
.L_29:
        /*0048*/ 	.byte	0x04, 0x17
        /*004a*/ 	.short	(.L_31 - .L_30)
.L_30:
        /*004c*/ 	.word	0x00000000
        /*0050*/ 	.short	0x0005
        /*0052*/ 	.short	0x0028
        /*0054*/ 	.byte	0x00, 0xf5, 0x21, 0x00


	//----- nvinfo : EIATTR_KPARAM_INFO
	.align		4
.L_31:
        /*0058*/ 	.byte	0x04, 0x17
        /*005a*/ 	.short	(.L_33 - .L_32)
.L_32:
        /*005c*/ 	.word	0x00000000
        /*0060*/ 	.short	0x0004
        /*0062*/ 	.short	0x0020
        /*0064*/ 	.byte	0x00, 0xf5, 0x21, 0x00


	//----- nvinfo : EIATTR_KPARAM_INFO
	.align		4
.L_33:
        /*0068*/ 	.byte	0x04, 0x17
        /*006a*/ 	.short	(.L_35 - .L_34)
.L_34:
        /*006c*/ 	.word	0x00000000
        /*0070*/ 	.short	0x0003
        /*0072*/ 	.short	0x0018
        /*0074*/ 	.byte	0x00, 0xf5, 0x21, 0x00


	//----- nvinfo : EIATTR_KPARAM_INFO
	.align		4
.L_35:
        /*0078*/ 	.byte	0x04, 0x17
        /*007a*/ 	.short	(.L_37 - .L_36)
.L_36:
        /*007c*/ 	.word	0x00000000
        /*0080*/ 	.short	0x0002
        /*0082*/ 	.short	0x0010
        /*0084*/ 	.byte	0x00, 0xf5, 0x21, 0x00


	//----- nvinfo : EIATTR_KPARAM_INFO
	.align		4
.L_37:
        /*0088*/ 	.byte	0x04, 0x17
        /*008a*/ 	.short	(.L_39 - .L_38)
.L_38:
        /*008c*/ 	.word	0x00000000
        /*0090*/ 	.short	0x0001
        /*0092*/ 	.short	0x0008
        /*0094*/ 	.byte	0x00, 0xf0, 0x11, 0x00


	//----- nvinfo : EIATTR_KPARAM_INFO
	.align		4
.L_39:
        /*0098*/ 	.byte	0x04, 0x17
        /*009a*/ 	.short	(.L_41 - .L_40)
.L_40:
        /*009c*/ 	.word	0x00000000
        /*00a0*/ 	.short	0x0000
        /*00a2*/ 	.short	0x0000
        /*00a4*/ 	.byte	0x00, 0xf5, 0x21, 0x00


	//----- nvinfo : EIATTR_SPARSE_MMA_MASK
	.align		4
.L_41:
        /*00a8*/ 	.byte	0x03, 0x50
        /*00aa*/ 	.short	0x0000


	//----- nvinfo : EIATTR_MAXREG_COUNT
	.align		4
        /*00ac*/ 	.byte	0x03, 0x1b
        /*00ae*/ 	.short	0x00ff


	//----- nvinfo : EIATTR_EXTERNS
	.align		4
        /*00b0*/ 	.byte	0x04, 0x0f
        /*00b2*/ 	.short	(.L_43 - .L_42)


	//   ....[0]....
	.align		4
.L_42:
        /*00b4*/ 	.word	index@(vprintf)


	//----- nvinfo : EIATTR_MERCURY_ISA_VERSION
	.align		4
.L_43:
        /*00b8*/ 	.byte	0x03, 0x5f
        /*00ba*/ 	.short	0x0101


	//----- nvinfo : EIATTR_VRC_CTA_INIT_COUNT
	.align		4
        /*00bc*/ 	.byte	0x02, 0x4a
	.zero		1
	.zero		1


	//----- nvinfo : EIATTR_SYSCALL_OFFSETS
	.align		4
        /*00c0*/ 	.byte	0x04, 0x46
        /*00c2*/ 	.short	(.L_45 - .L_44)


	//   ....[0]....
.L_44:
        /*00c4*/ 	.word	0x00003950


	//----- nvinfo : EIATTR_EXIT_INSTR_OFFSETS
	.align		4
.L_45:
        /*00c8*/ 	.byte	0x04, 0x1c
        /*00ca*/ 	.short	(.L_47 - .L_46)


	//   ....[0]....
.L_46:
        /*00cc*/ 	.word	0x00002750


	//   ....[1]....
        /*00d0*/ 	.word	0x00002aa0


	//   ....[2]....
        /*00d4*/ 	.word	0x00003070


	//   ....[3]....
        /*00d8*/ 	.word	0x000038d0


	//   ....[4]....
        /*00dc*/ 	.word	0x00003960


	//----- nvinfo : EIATTR_CRS_STACK_SIZE
	.align		4
.L_47:
        /*00e0*/ 	.byte	0x04, 0x1e
        /*00e2*/ 	.short	(.L_49 - .L_48)
.L_48:
        /*00e4*/ 	.word	0x00000000


	//----- nvinfo : EIATTR_CBANK_PARAM_SIZE
	.align		4
.L_49:
        /*00e8*/ 	.byte	0x03, 0x19
        /*00ea*/ 	.short	0x0040


	//----- nvinfo : EIATTR_PARAM_CBANK
	.align		4
        /*00ec*/ 	.byte	0x04, 0x0a
        /*00ee*/ 	.short	(.L_51 - .L_50)
	.align		4
.L_50:
        /*00f0*/ 	.word	index@(.nv.constant0.rtruncnorm_kernel)
        /*00f4*/ 	.short	0x0380
        /*00f6*/ 	.short	0x0040


	//----- nvinfo : EIATTR_SW_WAR
	.align		4
.L_51:
        /*00f8*/ 	.byte	0x04, 0x36
        /*00fa*/ 	.short	(.L_53 - .L_52)
.L_52:
        /*00fc*/ 	.word	0x00000008
.L_53:


//--------------------- .nv.callgraph             --------------------------
	.section	.nv.callgraph,"",@"SHT_CUDA_CALLGRAPH"
	.align	4
	.sectionentsize	8
	.align		4
        /*0000*/ 	.word	0x00000000
	.align		4
        /*0004*/ 	.word	0xffffffff
	.align		4
        /*0008*/ 	.word	index@(rtruncnorm_kernel)
	.align		4
        /*000c*/ 	.word	index@(vprintf)
	.align		4
        /*0010*/ 	.word	0x00000000
	.align		4
        /*0014*/ 	.word	0xfffffffe
	.align		4
        /*0018*/ 	.word	0x00000000
	.align		4
        /*001c*/ 	.word	0xfffffffd
	.align		4
        /*0020*/ 	.word	0x00000000
	.align		4
        /*0024*/ 	.word	0xfffffffc


//--------------------- .nv.constant4             --------------------------
	.section	.nv.constant4,"a",@progbits
	.align	8
	.align		8
.nv.constant4:
        /*0000*/ 	.dword	vprintf
	.align		8
        /*0008*/ 	.dword	precalc_xorwow_matrix
	.align		8
        /*0010*/ 	.dword	precalc_xorwow_offset_matrix
	.align		8
        /*0018*/ 	.dword	mrg32k3aM1
	.align		8
        /*0020*/ 	.dword	mrg32k3aM2
	.align		8
        /*0028*/ 	.dword	mrg32k3aM1SubSeq
	.align		8
        /*0030*/ 	.dword	mrg32k3aM2SubSeq
	.align		8
        /*0038*/ 	.dword	mrg32k3aM1Seq
	.align		8
        /*0040*/ 	.dword	mrg32k3aM2Seq
	.align		8
        /*0048*/ 	.dword	$str


//--------------------- .nv.constant3             --------------------------
	.section	.nv.constant3,"a",@progbits
	.align	8
.nv.constant3:
	.type		__cr_lgamma_table,@object
	.size		__cr_lgamma_table,(.L_8 - __cr_lgamma_table)
__cr_lgamma_table:
        /*0000*/ 	.byte	0x00, 0x00, 0x00, 0x00, 0x00, 0x00, 0x00, 0x00, 0x00, 0x00, 0x00, 0x00, 0x00, 0x00, 0x00, 0x00
        /*0010*/ 	.byte	0xef, 0x39, 0xfa, 0xfe, 0x42, 0x2e, 0xe6, 0x3f, 0x02, 0x20, 0x2a, 0xfa, 0x0b, 0xab, 0xfc, 0x3f
        /*0020*/ 	.byte	0xf9, 0x2c, 0x92, 0x7c, 0xa7, 0x6c, 0x09, 0x40, 0xc9, 0x79, 0x44, 0x3c, 0x64, 0x26, 0x13, 0x40
        /*0030*/ 	.byte	0xca, 0x01, 0xcf, 0x3a, 0x27, 0x51, 0x1a, 0x40, 0x30, 0xcc, 0x2d, 0xf3, 0xe1, 0x0c, 0x21, 0x40
        /*0040*/ 	.byte	0x0d, 0xb7, 0xfc, 0x82, 0x8e, 0x35, 0x25, 0x40
.L_8:


//--------------------- .text.rtruncnorm_kernel   --------------------------
	.section	.text.rtruncnorm_kernel,"ax",@progbits
	.align	128
        .global         rtruncnorm_kernel
        .type           rtruncnorm_kernel,@function
        .size           rtruncnorm_kernel,(.L_x_43 - rtruncnorm_kernel)
        .other          rtruncnorm_kernel,@"STO_CUDA_ENTRY STV_DEFAULT"
rtruncnorm_kernel:
.text.rtruncnorm_kernel:
[----:B------:R-:W0:Y:S01]  /*0000*/  LDC R1, c[0x0][0x37c] ;  /* 0x0000df00ff017b82 */ /* 0x000e220000000800 */
[----:B------:R-:W1:Y:S07]  /*0010*/  S2R R3, SR_TID.Z ;  /* 0x0000000000037919 */ /* 0x000e6e0000002300 */
[----:B------:R-:W-:Y:S01]  /*0020*/  S2UR UR4, SR_CTAID.X ;  /* 0x00000000000479c3 */ /* 0x000fe20000002500 */
[----:B------:R-:W2:Y:S01]  /*0030*/  LDCU UR6, c[0x0][0x370] ;  /* 0x00006e00ff0677ac */ /* 0x000ea20008000800 */
[----:B------:R-:W-:Y:S01]  /*0040*/  IMAD.MOV.U32 R4, RZ, RZ, -0x266e14b1 ;  /* 0xd991eb4fff047424 */ /* 0x000fe200078e00ff */
[----:B------:R-:W3:Y:S01]  /*0050*/  S2R R5, SR_TID.Y ;  /* 0x0000000000057919 */ /* 0x000ee20000002200 */
[----:B0-----:R-:W-:Y:S01]  /*0060*/  VIADD R1, R1, 0xffffffd0 ;  /* 0xffffffd001017836 */ /* 0x001fe20000000000 */
[----:B------:R-:W0:Y:S01]  /*0070*/  LDCU UR7, c[0x0][0x360] ;  /* 0x00006c00ff0777ac */ /* 0x000e220008000800 */
[----:B------:R-:W0:Y:S02]  /*0080*/  S2R R7, SR_TID.X ;  /* 0x0000000000077919 */ /* 0x000e240000002100 */
[----:B------:R-:W2:Y:S01]  /*0090*/  S2UR UR5, SR_CTAID.Y ;  /* 0x00000000000579c3 */ /* 0x000ea20000002600 */
[----:B------:R-:W3:Y:S01]  /*00a0*/  LDCU UR8, c[0x0][0x364] ;  /* 0x00006c80ff0877ac */ /* 0x000ee20008000800 */
[----:B------:R-:W4:Y:S06]  /*00b0*/  LDCU.64 UR36, c[0x0][0x358] ;  /* 0x00006b00ff2477ac */ /* 0x000f2c0008000a00 */
[----:B------:R-:W1:Y:S08]  /*00c0*/  LDC R0, c[0x0][0x368] ;  /* 0x0000da00ff007b82 */ /* 0x000e700000000800 */
[----:B------:R-:W5:Y:S01]  /*00d0*/  LDC.64 R10, c[0x0][0x3b0] ;  /* 0x0000ec00ff0a7b82 */ /* 0x000f620000000a00 */
[----:B--2---:R-:W-:-:S06]  /*00e0*/  UIMAD UR4, UR5, UR6, UR4 ;  /* 0x00000006050472a4 */ /* 0x004fcc000f8e0204 */
[----:B-1----:R-:W-:-:S04]  /*00f0*/  IMAD R0, R0, UR4, R3 ;  /* 0x0000000400007c24 */ /* 0x002fc8000f8e0203 */
[----:B---3--:R-:W-:-:S04]  /*0100*/  IMAD R0, R0, UR8, R5 ;  /* 0x0000000800007c24 */ /* 0x008fc8000f8e0205 */
[----:B0-----:R-:W-:Y:S01]  /*0110*/  IMAD R8, R0, UR7, R7 ;  /* 0x0000000700087c24 */ /* 0x001fe2000f8e0207 */
[----:B------:R-:W0:Y:S03]  /*0120*/  LDCU UR7, c[0x0][0x3b8] ;  /* 0x00007700ff0777ac */ /* 0x000e260008000800 */
[----:B-----5:R-:W-:-:S05]  /*0130*/  IMAD R0, R8, R11, R10 ;  /* 0x0000000b08007224 */ /* 0x020fca00078e020a */
[C---:B------:R-:W-:Y:S02]  /*0140*/  LOP3.LUT R2, R0.reuse, 0xaad26b49, RZ, 0x3c, !PT ;  /* 0xaad26b4900027812 */ /* 0x040fe400078e3cff */
[----:B------:R-:W-:-:S03]  /*0150*/  ISETP.GT.AND P0, PT, R0, -0x1, PT ;  /* 0xffffffff0000780c */ /* 0x000fc60003f04270 */
[----:B------:R-:W-:Y:S01]  /*0160*/  IMAD R5, R2, 0x4182bed5, RZ ;  /* 0x4182bed502057824 */ /* 0x000fe200078e02ff */
[----:B------:R-:W-:-:S03]  /*0170*/  SEL R4, R4, 0x8bf16996, P0 ;  /* 0x8bf1699604047807 */ /* 0x000fc60000000000 */
[C---:B------:R-:W-:Y:S01]  /*0180*/  VIADD R3, R5.reuse, 0x75bcd15 ;  /* 0x075bcd1505037836 */ /* 0x040fe20000000000 */
[C---:B------:R-:W-:Y:S01]  /*0190*/  IADD3 R2, PT, PT, R4.reuse, 0x64f0c9, R5 ;  /* 0x0064f0c904027810 */ /* 0x040fe20007ffe005 */
[C---:B------:R-:W-:Y:S01]  /*01a0*/  VIADD R7, R4.reuse, 0x1f123bb5 ;  /* 0x1f123bb504077836 */ /* 0x040fe20000000000 */
[C---:B------:R-:W-:Y:S01]  /*01b0*/  LOP3.LUT R6, R5.reuse, 0x159a55e5, RZ, 0x3c, !PT ;  /* 0x159a55e505067812 */ /* 0x040fe200078e3cff */
[----:B------:R-:W-:Y:S01]  /*01c0*/  VIADD R5, R5, 0x583f19 ;  /* 0x00583f1905057836 */ /* 0x000fe20000000000 */
[----:B------:R-:W-:Y:S01]  /*01d0*/  LOP3.LUT R4, R4, 0x5491333, RZ, 0x3c, !PT ;  /* 0x0549133304047812 */ /* 0x000fe200078e3cff */
[----:B------:R1:W-:Y:S01]  /*01e0*/  STL.64 [R1], R2 ;  /* 0x0000000201007387 */ /* 0x0003e20000100a00 */
[----:B0-----:R-:W-:-:S03]  /*01f0*/  UISETP.NE.AND UP0, UPT, UR7, URZ, UPT ;  /* 0x000000ff0700728c */ /* 0x001fc6000bf05270 */
[----:B------:R1:W-:Y:S04]  /*0200*/  STL.64 [R1+0x8], R6 ;  /* 0x0000080601007387 */ /* 0x0003e80000100a00 */
[----:B------:R1:W-:Y:S02]  /*0210*/  STL.64 [R1+0x10], R4 ;  /* 0x0000100401007387 */ /* 0x0003e40000100a00 */
[----:B----4-:R-:W-:Y:S05]  /*0220*/  BRA.U !UP0, `(.L_x_0) ;  /* 0x0000002508407547 */ /* 0x010fea000b800000 */
[----:B------:R-:W-:Y:S01]  /*0230*/  IMAD.MOV.U32 R0, RZ, RZ, RZ ;  /* 0x000000ffff007224 */ /* 0x000fe200078e00ff */
[----:B------:R-:W0:Y:S01]  /*0240*/  LDCU UR6, c[0x0][0x3b8] ;  /* 0x00007700ff0677ac */ /* 0x000e220008000800 */
[----:B------:R-:W-:-:S12]  /*0250*/  USHF.R.S32.HI UR7, URZ, 0x1f, UR7 ;  /* 0x0000001fff077899 */ /* 0x000fd80008011407 */
.L_x_8:
[----:B0-----:R-:W-:-:S04]  /*0260*/  ULOP3.LUT UR8, UR6, 0x3, URZ, 0xc0, !UPT ;  /* 0x0000000306087892 */ /* 0x001fc8000f8ec0ff */
[----:B------:R-:W-:-:S04]  /*0270*/  UISETP.NE.U32.AND UP0, UPT, UR8, URZ, UPT ;  /* 0x000000ff0800728c */ /* 0x000fc8000bf05070 */
[----:B------:R-:W-:-:S09]  /*0280*/  UISETP.NE.AND.EX UP0, UPT, URZ, URZ, UPT, UP0 ;  /* 0x000000ffff00728c */ /* 0x000fd2000bf05300 */
[----:B--23--:R-:W-:Y:S05]  /*0290*/  BRA.U !UP0, `(.L_x_1) ;  /* 0x0000002508047547 */ /* 0x00cfea000b800000 */
[----:B------:R-:W0:Y:S01]  /*02a0*/  LDC.64 R10, c[0x4][0x8] ;  /* 0x01000200ff0a7b82 */ /* 0x000e220000000a00 */
[----:B------:R-:W-:Y:S01]  /*02b0*/  IMAD.MOV.U32 R14, RZ, RZ, RZ ;  /* 0x000000ffff0e7224 */ /* 0x000fe200078e00ff */
[----:B-1----:R-:W-:Y:S02]  /*02c0*/  CS2R R4, SRZ ;  /* 0x0000000000047805 */ /* 0x002fe4000001ff00 */
[----:B------:R-:W-:Y:S01]  /*02d0*/  CS2R R6, SRZ ;  /* 0x0000000000067805 */ /* 0x000fe2000001ff00 */
[----:B------:R-:W-:Y:S02]  /*02e0*/  IMAD.MOV.U32 R3, RZ, RZ, RZ ;  /* 0x000000ffff037224 */ /* 0x000fe400078e00ff */
[----:B0-----:R-:W-:-:S07]  /*02f0*/  IMAD.WIDE.U32 R10, R0, 0xc80, R10 ;  /* 0x00000c80000a7825 */ /* 0x001fce00078e000a */
.L_x_3:
[----:B------:R-:W-:-:S06]  /*0300*/  IMAD R9, R14, 0x4, R1 ;  /* 0x000000040e097824 */ /* 0x000fcc00078e0201 */
[----:B------:R-:W5:Y:S01]  /*0310*/  LDL R9, [R9+0x4] ;  /* 0x0000040009097983 */ /* 0x000f620000100800 */
[----:B------:R-:W-:Y:S02]  /*0320*/  IMAD.SHL.U32 R15, R14, 0x20, RZ ;  /* 0x000000200e0f7824 */ /* 0x000fe400078e00ff */
[----:B------:R-:W-:-:S07]  /*0330*/  IMAD.MOV.U32 R16, RZ, RZ, RZ ;  /* 0x000000ffff107224 */ /* 0x000fce00078e00ff */
.L_x_2:
[----:B-----5:R-:W-:Y:S01]  /*0340*/  SHF.R.U32.HI R25, RZ, R16, R9 ;  /* 0x00000010ff197219 */ /* 0x020fe20000011609 */
[----:B------:R-:W-:-:S03]  /*0350*/  IMAD.IADD R12, R15, 0x1, R16 ;  /* 0x000000010f0c7824 */ /* 0x000fc600078e0210 */
[----:B------:R-:W-:-:S04]  /*0360*/  LOP3.LUT R13, R25, 0x1, RZ, 0xc0, !PT ;  /* 0x00000001190d7812 */ /* 0x000fc800078ec0ff */
[----:B------:R-:W-:Y:S01]  /*0370*/  ISETP.NE.U32.AND P0, PT, R13, 0x1, PT ;  /* 0x000000010d00780c */ /* 0x000fe20003f05070 */
[----:B------:R-:W-:-:S03]  /*0380*/  IMAD R13, R12, 0x5, RZ ;  /* 0x000000050c0d7824 */ /* 0x000fc600078e02ff */
[----:B------:R-:W-:Y:S01]  /*0390*/  R2P PR, R25, 0x7e ;  /* 0x0000007e19007804 */ /* 0x000fe20000000000 */
[----:B------:R-:W-:-:S08]  /*03a0*/  IMAD.WIDE.U32 R12, R13, 0x4, R10 ;  /* 0x000000040d0c7825 */ /* 0x000fd000078e000a */
[----:B------:R-:W2:Y:S04]  /*03b0*/  @!P0 LDG.E R20, desc[UR36][R12.64+0x10] ;  /* 0x000010240c148981 */ /* 0x000ea8000c1e1900 */
[----:B------:R-:W3:Y:S04]  /*03c0*/  @P1 LDG.E R22, desc[UR36][R12.64+0x24] ;  /* 0x000024240c161981 */ /* 0x000ee8000c1e1900 */
[----:B------:R-:W4:Y:S04]  /*03d0*/  @!P0 LDG.E R18, desc[UR36][R12.64] ;  /* 0x000000240c128981 */ /* 0x000f28000c1e1900 */
[----:B------:R-:W4:Y:S04]  /*03e0*/  @!P0 LDG.E R17, desc[UR36][R12.64+0x4] ;  /* 0x000004240c118981 */ /* 0x000f28000c1e1900 */
[----:B------:R-:W4:Y:S04]  /*03f0*/  @P2 LDG.E R24, desc[UR36][R12.64+0x38] ;  /* 0x000038240c182981 */ /* 0x000f28000c1e1900 */
[----:B------:R-:W4:Y:S04]  /*0400*/  @P1 LDG.E R19, desc[UR36][R12.64+0x18] ;  /* 0x000018240c131981 */ /* 0x000f28000c1e1900 */
[----:B------:R-:W4:Y:S04]  /*0410*/  @P1 LDG.E R21, desc[UR36][R12.64+0x20] ;  /* 0x000020240c151981 */ /* 0x000f28000c1e1900 */
[----:B------:R-:W4:Y:S04]  /*0420*/  @P3 LDG.E R23, desc[UR36][R12.64+0x48] ;  /* 0x000048240c173981 */ /* 0x000f28000c1e1900 */
[----:B------:R-:W4:Y:S04]  /*0430*/  @P3 LDG.E R26, desc[UR36][R12.64+0x4c] ;  /* 0x00004c240c1a3981 */ /* 0x000f28000c1e1900 */
[----:B------:R-:W4:Y:S04]  /*0440*/  @P4 LDG.E R28, desc[UR36][R12.64+0x60] ;  /* 0x000060240c1c4981 */ /* 0x000f28000c1e1900 */
[----:B------:R-:W4:Y:S01]  /*0450*/  @P5 LDG.E R30, desc[UR36][R12.64+0x74] ;  /* 0x000074240c1e5981 */ /* 0x000f22000c1e1900 */
[----:B--2---:R-:W-:-:S03]  /*0460*/  @!P0 LOP3.LUT R5, R5, R20, RZ, 0x3c, !PT ;  /* 0x0000001405058212 */ /* 0x004fc600078e3cff */
[----:B------:R-:W2:Y:S01]  /*0470*/  @P1 LDG.E R20, desc[UR36][R12.64+0x14] ;  /* 0x000014240c141981 */ /* 0x000ea2000c1e1900 */
[----:B---3--:R-:W-:-:S03]  /*0480*/  @P1 LOP3.LUT R5, R5, R22, RZ, 0x3c, !PT ;  /* 0x0000001605051212 */ /* 0x008fc600078e3cff */
[----:B------:R-:W3:Y:S01]  /*0490*/  @P1 LDG.E R22, desc[UR36][R12.64+0x1c] ;  /* 0x00001c240c161981 */ /* 0x000ee2000c1e1900 */
[----:B----4-:R-:W-:-:S03]  /*04a0*/  @!P0 LOP3.LUT R3, R3, R18, RZ, 0x3c, !PT ;  /* 0x0000001203038212 */ /* 0x010fc600078e3cff */
[----:B------:R-:W4:Y:S01]  /*04b0*/  @!P0 LDG.E R18, desc[UR36][R12.64+0x8] ;  /* 0x000008240c128981 */ /* 0x000f22000c1e1900 */
[----:B------:R-:W-:-:S03]  /*04c0*/  @!P0 LOP3.LUT R6, R6, R17, RZ, 0x3c, !PT ;  /* 0x0000001106068212 */ /* 0x000fc600078e3cff */
[----:B------:R-:W3:Y:S01]  /*04d0*/  @!P0 LDG.E R17, desc[UR36][R12.64+0xc] ;  /* 0x00000c240c118981 */ /* 0x000ee2000c1e1900 */
[----:B------:R-:W-:-:S03]  /*04e0*/  @P2 LOP3.LUT R5, R5, R24, RZ, 0x3c, !PT ;  /* 0x0000001805052212 */ /* 0x000fc600078e3cff */
[----:B------:R-:W3:Y:S01]  /*04f0*/  @P2 LDG.E R24, desc[UR36][R12.64+0x28] ;  /* 0x000028240c182981 */ /* 0x000ee2000c1e1900 */
[----:B------:R-:W-:-:S03]  /*0500*/  @P1 LOP3.LUT R6, R6, R19, RZ, 0x3c, !PT ;  /* 0x0000001306061212 */ /* 0x000fc600078e3cff */
[----:B------:R-:W3:Y:S01]  /*0510*/  @P2 LDG.E R19, desc[UR36][R12.64+0x34] ;  /* 0x000034240c132981 */ /* 0x000ee2000c1e1900 */
[----:B--2---:R-:W-:-:S03]  /*0520*/  @P1 LOP3.LUT R3, R3, R20, RZ, 0x3c, !PT ;  /* 0x0000001403031212 */ /* 0x004fc600078e3cff */
[----:B------:R-:W2:Y:S01]  /*0530*/  @P3 LDG.E R20, desc[UR36][R12.64+0x3c] ;  /* 0x00003c240c143981 */ /* 0x000ea2000c1e1900 */
[----:B----4-:R-:W-:-:S03]  /*0540*/  @!P0 LOP3.LUT R7, R7, R18, RZ, 0x3c, !PT ;  /* 0x0000001207078212 */ /* 0x010fc600078e3cff */
[----:B------:R-:W4:Y:S01]  /*0550*/  @P2 LDG.E R18, desc[UR36][R12.64+0x30] ;  /* 0x000030240c122981 */ /* 0x000f22000c1e1900 */
[----:B---3--:R-:W-:-:S03]  /*0560*/  @!P0 LOP3.LUT R4, R4, R17, RZ, 0x3c, !PT ;  /* 0x0000001104048212 */ /* 0x008fc600078e3cff */
[----:B------:R-:W3:Y:S01]  /*0570*/  @P2 LDG.E R17, desc[UR36][R12.64+0x2c] ;  /* 0x00002c240c112981 */ /* 0x000ee2000c1e1900 */
[----:B------:R-:W-:Y:S02]  /*0580*/  @P1 LOP3.LUT R7, R7, R22, RZ, 0x3c, !PT ;  /* 0x0000001607071212 */ /* 0x000fe400078e3cff */
[----:B------:R-:W-:Y:S01]  /*0590*/  @P1 LOP3.LUT R4, R4, R21, RZ, 0x3c, !PT ;  /* 0x0000001504041212 */ /* 0x000fe200078e3cff */
[----:B------:R-:W3:Y:S01]  /*05a0*/  @P3 LDG.E R22, desc[UR36][R12.64+0x44] ;  /* 0x000044240c163981 */ /* 0x000ee2000c1e1900 */
[----:B------:R-:W-:-:S03]  /*05b0*/  @P2 LOP3.LUT R3, R3, R24, RZ, 0x3c, !PT ;  /* 0x0000001803032212 */ /* 0x000fc600078e3cff */
[----:B------:R-:W3:Y:S04]  /*05c0*/  @P3 LDG.E R21, desc[UR36][R12.64+0x40] ;  /* 0x000040240c153981 */ /* 0x000ee8000c1e1900 */
[----:B------:R-:W3:Y:S01]  /*05d0*/  @P4 LDG.E R24, desc[UR36][R12.64+0x50] ;  /* 0x000050240c184981 */ /* 0x000ee2000c1e1900 */
[----:B------:R-:W-:-:S03]  /*05e0*/  @P2 LOP3.LUT R4, R4, R19, RZ, 0x3c, !PT ;  /* 0x0000001304042212 */ /* 0x000fc600078e3cff */
[----:B------:R-:W3:Y:S01]  /*05f0*/  @P4 LDG.E R19, desc[UR36][R12.64+0x5c] ;  /* 0x00005c240c134981 */ /* 0x000ee2000c1e1900 */
[----:B------:R-:W-:-:S03]  /*0600*/  @P3 LOP3.LUT R4, R4, R23, RZ, 0x3c, !PT ;  /* 0x0000001704043212 */ /* 0x000fc600078e3cff */
[----:B------:R-:W3:Y:S01]  /*0610*/  @P5 LDG.E R23, desc[UR36][R12.64+0x70] ;  /* 0x000070240c175981 */ /* 0x000ee2000c1e1900 */
[----:B--2---:R-:W-:-:S03]  /*0620*/  @P3 LOP3.LUT R3, R3, R20, RZ, 0x3c, !PT ;  /* 0x0000001403033212 */ /* 0x004fc600078e3cff */
[----:B------:R-:W2:Y:S01]  /*0630*/  @P5 LDG.E R20, desc[UR36][R12.64+0x64] ;  /* 0x000064240c145981 */ /* 0x000ea2000c1e1900 */
[----:B----4-:R-:W-:-:S03]  /*0640*/  @P2 LOP3.LUT R7, R7, R18, RZ, 0x3c, !PT ;  /* 0x0000001207072212 */ /* 0x010fc600078e3cff */
[----:B------:R-:W4:Y:S01]  /*0650*/  @P4 LDG.E R18, desc[UR36][R12.64+0x58] ;  /* 0x000058240c124981 */ /* 0x000f22000c1e1900 */
[----:B---3--:R-:W-:-:S03]  /*0660*/  @P2 LOP3.LUT R6, R6, R17, RZ, 0x3c, !PT ;  /* 0x0000001106062212 */ /* 0x008fc600078e3cff */
[----:B------:R-:W3:Y:S01]  /*0670*/  @P4 LDG.E R17, desc[UR36][R12.64+0x54] ;  /* 0x000054240c114981 */ /* 0x000ee2000c1e1900 */
[----:B------:R-:W-:-:S03]  /*0680*/  @P3 LOP3.LUT R7, R7, R22, RZ, 0x3c, !PT ;  /* 0x0000001607073212 */ /* 0x000fc600078e3cff */
[----:B------:R-:W3:Y:S01]  /*0690*/  @P5 LDG.E R22, desc[UR36][R12.64+0x6c] ;  /* 0x00006c240c165981 */ /* 0x000ee2000c1e1900 */
[----:B------:R-:W-:-:S03]  /*06a0*/  @P3 LOP3.LUT R6, R6, R21, RZ, 0x3c, !PT ;  /* 0x0000001506063212 */ /* 0x000fc600078e3cff */
[----:B------:R-:W3:Y:S01]  /*06b0*/  @P5 LDG.E R21, desc[UR36][R12.64+0x68] ;  /* 0x000068240c155981 */ /* 0x000ee2000c1e1900 */
[----:B------:R-:W-:-:S03]  /*06c0*/  @P4 LOP3.LUT R3, R3, R24, RZ, 0x3c, !PT ;  /* 0x0000001803034212 */ /* 0x000fc600078e3cff */
[----:B------:R-:W3:Y:S01]  /*06d0*/  @P6 LDG.E R24, desc[UR36][R12.64+0x78] ;  /* 0x000078240c186981 */ /* 0x000ee2000c1e1900 */
[----:B------:R-:W-:Y:S02]  /*06e0*/  LOP3.LUT P0, RZ, R25, 0x80, RZ, 0xc0, !PT ;  /* 0x0000008019ff7812 */ /* 0x000fe4000780c0ff */
[----:B------:R-:W-:Y:S02]  /*06f0*/  @P3 LOP3.LUT R5, R5, R26, RZ, 0x3c, !PT ;  /* 0x0000001a05053212 */ /* 0x000fe400078e3cff */
[----:B------:R-:W-:Y:S01]  /*0700*/  @P4 LOP3.LUT R4, R4, R19, RZ, 0x3c, !PT ;  /* 0x0000001304044212 */ /* 0x000fe200078e3cff */
[----:B------:R-:W3:Y:S04]  /*0710*/  @P6 LDG.E R26, desc[UR36][R12.64+0x88] ;  /* 0x000088240c1a6981 */ /* 0x000ee8000c1e1900 */
        /* <DEDUP_REMOVED lines=15> */
[----:B------:R-:W-:-:S04]  /*0810*/  @P4 LOP3.LUT R5, R5, R28, RZ, 0x3c, !PT ;  /* 0x0000001c05054212 */ /* 0x000fc800078e3cff */
[----:B------:R-:W-:Y:S02]  /*0820*/  @P5 LOP3.LUT R5, R5, R30, RZ, 0x3c, !PT ;  /* 0x0000001e05055212 */ /* 0x000fe400078e3cff */
[----:B------:R-:W-:Y:S02]  /*0830*/  @P6 LOP3.LUT R4, R4, R19, RZ, 0x3c, !PT ;  /* 0x0000001304046212 */ /* 0x000fe400078e3cff */
[----:B------:R-:W-:Y:S02]  /*0840*/  @P6 LOP3.LUT R5, R5, R26, RZ, 0x3c, !PT ;  /* 0x0000001a05056212 */ /* 0x000fe400078e3cff */
[----:B------:R-:W-:Y:S02]  /*0850*/  @P0 LOP3.LUT R4, R4, R23, RZ, 0x3c, !PT ;  /* 0x0000001704040212 */ /* 0x000fe400078e3cff */
[----:B--2---:R-:W-:Y:S02]  /*0860*/  @P0 LOP3.LUT R3, R3, R20, RZ, 0x3c, !PT ;  /* 0x0000001403030212 */ /* 0x004fe400078e3cff */
[----:B----4-:R-:W-:-:S02]  /*0870*/  @P6 LOP3.LUT R7, R7, R18, RZ, 0x3c, !PT ;  /* 0x0000001207076212 */ /* 0x010fc400078e3cff */
[----:B---3--:R-:W-:Y:S02]  /*0880*/  @P6 LOP3.LUT R6, R6, R17, RZ, 0x3c, !PT ;  /* 0x0000001106066212 */ /* 0x008fe400078e3cff */
[----:B------:R-:W-:Y:S02]  /*0890*/  @P0 LOP3.LUT R7, R7, R22, RZ, 0x3c, !PT ;  /* 0x0000001607070212 */ /* 0x000fe400078e3cff */
[----:B------:R-:W-:Y:S02]  /*08a0*/  @P0 LOP3.LUT R6, R6, R21, RZ, 0x3c, !PT ;  /* 0x0000001506060212 */ /* 0x000fe400078e3cff */
[----:B------:R-:W-:Y:S02]  /*08b0*/  @P0 LOP3.LUT R5, R5, R24, RZ, 0x3c, !PT ;  /* 0x0000001805050212 */ /* 0x000fe400078e3cff */
[----:B------:R-:W-:-:S13]  /*08c0*/  R2P PR, R25.B1, 0x7f ;  /* 0x0000007f19007804 */ /* 0x000fda0000001000 */
[----:B------:R-:W2:Y:S04]  /*08d0*/  @P0 LDG.E R18, desc[UR36][R12.64+0xa0] ;  /* 0x0000a0240c120981 */ /* 0x000ea8000c1e1900 */
[----:B------:R-:W3:Y:S04]  /*08e0*/  @P0 LDG.E R17, desc[UR36][R12.64+0xa4] ;  /* 0x0000a4240c110981 */ /* 0x000ee8000c1e1900 */
[----:B------:R-:W4:Y:S04]  /*08f0*/  @P0 LDG.E R20, desc[UR36][R12.64+0xa8] ;  /* 0x0000a8240c140981 */ /* 0x000f28000c1e1900 */
[----:B------:R-:W4:Y:S04]  /*0900*/  @P0 LDG.E R19, desc[UR36][R12.64+0xac] ;  /* 0x0000ac240c130981 */ /* 0x000f28000c1e1900 */
[----:B------:R-:W4:Y:S04]  /*0910*/  @P1 LDG.E R22, desc[UR36][R12.64+0xbc] ;  /* 0x0000bc240c161981 */ /* 0x000f28000c1e1900 */
[----:B------:R-:W4:Y:S04]  /*0920*/  @P1 LDG.E R21, desc[UR36][R12.64+0xc0] ;  /* 0x0000c0240c151981 */ /* 0x000f28000c1e1900 */
[----:B------:R-:W4:Y:S04]  /*0930*/  @P1 LDG.E R24, desc[UR36][R12.64+0xc4] ;  /* 0x0000c4240c181981 */ /* 0x000f28000c1e1900 */
[----:B------:R-:W4:Y:S04]  /*0940*/  @P2 LDG.E R26, desc[UR36][R12.64+0xc8] ;  /* 0x0000c8240c1a2981 */ /* 0x000f28000c1e1900 */
[----:B------:R-:W4:Y:S04]  /*0950*/  @P3 LDG.E R23, desc[UR36][R12.64+0xe8] ;  /* 0x0000e8240c173981 */ /* 0x000f28000c1e1900 */
[----:B------:R-:W4:Y:S01]  /*0960*/  @P4 LDG.E R28, desc[UR36][R12.64+0xf0] ;  /* 0x0000f0240c1c4981 */ /* 0x000f22000c1e1900 */
[----:B--2---:R-:W-:-:S03]  /*0970*/  @P0 LOP3.LUT R3, R3, R18, RZ, 0x3c, !PT ;  /* 0x0000001203030212 */ /* 0x004fc600078e3cff */
[----:B------:R-:W2:Y:S01]  /*0980*/  @P0 LDG.E R18, desc[UR36][R12.64+0xb0] ;  /* 0x0000b0240c120981 */ /* 0x000ea2000c1e1900 */
[----:B---3--:R-:W-:-:S03]  /*0990*/  @P0 LOP3.LUT R6, R6, R17, RZ, 0x3c, !PT ;  /* 0x0000001106060212 */ /* 0x008fc600078e3cff */
[----:B------:R-:W3:Y:S01]  /*09a0*/  @P1 LDG.E R17, desc[UR36][R12.64+0xb8] ;  /* 0x0000b8240c111981 */ /* 0x000ee2000c1e1900 */
[----:B----4-:R-:W-:-:S03]  /*09b0*/  @P0 LOP3.LUT R7, R7, R20, RZ, 0x3c, !PT ;  /* 0x0000001407070212 */ /* 0x010fc600078e3cff */
[----:B------:R-:W4:Y:S01]  /*09c0*/  @P1 LDG.E R20, desc[UR36][R12.64+0xb4] ;  /* 0x0000b4240c141981 */ /* 0x000f22000c1e1900 */
[----:B------:R-:W-:-:S03]  /*09d0*/  @P0 LOP3.LUT R4, R4, R19, RZ, 0x3c, !PT ;  /* 0x0000001304040212 */ /* 0x000fc600078e3cff */
[----:B------:R-:W4:Y:S01]  /*09e0*/  @P2 LDG.E R19, desc[UR36][R12.64+0xcc] ;  /* 0x0000cc240c132981 */ /* 0x000f22000c1e1900 */
[----:B------:R-:W-:-:S03]  /*09f0*/  @P1 LOP3.LUT R7, R7, R22, RZ, 0x3c, !PT ;  /* 0x0000001607071212 */ /* 0x000fc600078e3cff */
[----:B------:R-:W4:Y:S01]  /*0a00*/  @P3 LDG.E R22, desc[UR36][R12.64+0xdc] ;  /* 0x0000dc240c163981 */ /* 0x000f22000c1e1900 */
[----:B------:R-:W-:-:S03]  /*0a10*/  @P1 LOP3.LUT R4, R4, R21, RZ, 0x3c, !PT ;  /* 0x0000001504041212 */ /* 0x000fc600078e3cff */
[----:B------:R-:W4:Y:S01]  /*0a20*/  @P3 LDG.E R21, desc[UR36][R12.64+0xe0] ;  /* 0x0000e0240c153981 */ /* 0x000f22000c1e1900 */
[----:B--2---:R-:W-:-:S03]  /*0a30*/  @P0 LOP3.LUT R5, R5, R18, RZ, 0x3c, !PT ;  /* 0x0000001205050212 */ /* 0x004fc600078e3cff */
[----:B------:R-:W2:Y:S01]  /*0a40*/  @P2 LDG.E R18, desc[UR36][R12.64+0xd0] ;  /* 0x0000d0240c122981 */ /* 0x000ea2000c1e1900 */
[----:B---3--:R-:W-:-:S03]  /*0a50*/  @P1 LOP3.LUT R6, R6, R17, RZ, 0x3c, !PT ;  /* 0x0000001106061212 */ /* 0x008fc600078e3cff */
[----:B------:R-:W3:Y:S01]  /*0a60*/  @P2 LDG.E R17, desc[UR36][R12.64+0xd4] ;  /* 0x0000d4240c112981 */ /* 0x000ee2000c1e1900 */
[----:B----4-:R-:W-:-:S03]  /*0a70*/  @P1 LOP3.LUT R3, R3, R20, RZ, 0x3c, !PT ;  /* 0x0000001403031212 */ /* 0x010fc600078e3cff */
[----:B------:R-:W4:Y:S01]  /*0a80*/  @P2 LDG.E R20, desc[UR36][R12.64+0xd8] ;  /* 0x0000d8240c142981 */ /* 0x000f22000c1e1900 */
[----:B------:R-:W-:Y:S02]  /*0a90*/  @P1 LOP3.LUT R5, R5, R24, RZ, 0x3c, !PT ;  /* 0x0000001805051212 */ /* 0x000fe400078e3cff */
[----:B------:R-:W-:Y:S01]  /*0aa0*/  @P2 LOP3.LUT R3, R3, R26, RZ, 0x3c, !PT ;  /* 0x0000001a03032212 */ /* 0x000fe200078e3cff */
[----:B------:R-:W4:Y:S04]  /*0ab0*/  @P3 LDG.E R24, desc[UR36][R12.64+0xe4] ;  /* 0x0000e4240c183981 */ /* 0x000f28000c1e1900 */
[----:B------:R-:W4:Y:S01]  /*0ac0*/  @P3 LDG.E R26, desc[UR36][R12.64+0xec] ;  /* 0x0000ec240c1a3981 */ /* 0x000f22000c1e1900 */
[----:B------:R-:W-:Y:S02]  /*0ad0*/  @P2 LOP3.LUT R6, R6, R19, RZ, 0x3c, !PT ;  /* 0x0000001306062212 */ /* 0x000fe400078e3cff */
[----:B------:R-:W-:Y:S01]  /*0ae0*/  @P3 LOP3.LUT R3, R3, R22, RZ, 0x3c, !PT ;  /* 0x0000001603033212 */ /* 0x000fe200078e3cff */
[----:B------:R-:W4:Y:S01]  /*0af0*/  @P4 LDG.E R19, desc[UR36][R12.64+0xfc] ;  /* 0x0000fc240c134981 */ /* 0x000f22000c1e1900 */
[----:B------:R-:W-:-:S03]  /*0b00*/  @P3 LOP3.LUT R6, R6, R21, RZ, 0x3c, !PT ;  /* 0x0000001506063212 */ /* 0x000fc600078e3cff */
        /* <DEDUP_REMOVED lines=10> */
[----:B------:R-:W4:Y:S01]  /*0bb0*/  @P5 LDG.E R23, desc[UR36][R12.64+0x110] ;  /* 0x000110240c175981 */ /* 0x000f22000c1e1900 */
[----:B------:R-:W-:-:S03]  /*0bc0*/  @P3 LOP3.LUT R5, R5, R26, RZ, 0x3c, !PT ;  /* 0x0000001a05053212 */ /* 0x000fc600078e3cff */
[----:B------:R-:W4:Y:S04]  /*0bd0*/  @P5 LDG.E R24, desc[UR36][R12.64+0x10c] ;  /* 0x00010c240c185981 */ /* 0x000f28000c1e1900 */
[----:B------:R-:W4:Y:S01]  /*0be0*/  @P5 LDG.E R26, desc[UR36][R12.64+0x114] ;  /* 0x000114240c1a5981 */ /* 0x000f22000c1e1900 */
[----:B------:R-:W-:Y:S02]  /*0bf0*/  LOP3.LUT P0, RZ, R25, 0x8000, RZ, 0xc0, !PT ;  /* 0x0000800019ff7812 */ /* 0x000fe4000780c0ff */
[----:B------:R-:W-:Y:S02]  /*0c00*/  @P4 LOP3.LUT R3, R3, R28, RZ, 0x3c, !PT ;  /* 0x0000001c03034212 */ /* 0x000fe400078e3cff */
[----:B------:R-:W-:Y:S02]  /*0c10*/  @P4 LOP3.LUT R4, R4, R19, RZ, 0x3c, !PT ;  /* 0x0000001304044212 */ /* 0x000fe400078e3cff */
[----:B------:R-:W-:Y:S01]  /*0c20*/  @P5 LOP3.LUT R3, R3, R22, RZ, 0x3c, !PT ;  /* 0x0000001603035212 */ /* 0x000fe200078e3cff */
        /* <DEDUP_REMOVED lines=13> */
[----:B------:R-:W4:Y:S01]  /*0d00*/  @P0 LDG.E R24, desc[UR36][R12.64+0x12c] ;  /* 0x00012c240c180981 */ /* 0x000f22000c1e1900 */
[----:B------:R-:W-:-:S03]  /*0d10*/  @P5 LOP3.LUT R5, R5, R26, RZ, 0x3c, !PT ;  /* 0x0000001a05055212 */ /* 0x000fc600078e3cff */
[----:B------:R-:W4:Y:S04]  /*0d20*/  @P0 LDG.E R26, desc[UR36][R12.64+0x134] ;  /* 0x000134240c1a0981 */ /* 0x000f28000c1e1900 */
[----:B------:R-:W4:Y:S01]  /*0d30*/  @P0 LDG.E R23, desc[UR36][R12.64+0x138] ;  /* 0x000138240c170981 */ /* 0x000f22000c1e1900 */
[----:B------:R-:W-:-:S05]  /*0d40*/  VIADD R16, R16, 0x10 ;  /* 0x0000001010107836 */ /* 0x000fca0000000000 */
[----:B------:R-:W-:Y:S02]  /*0d50*/  ISETP.NE.AND P1, PT, R16, 0x20, PT ;  /* 0x000000201000780c */ /* 0x000fe40003f25270 */
[----:B------:R-:W-:Y:S02]  /*0d60*/  @P6 LOP3.LUT R4, R4, R19, RZ, 0x3c, !PT ;  /* 0x0000001304046212 */ /* 0x000fe400078e3cff */
[----:B------:R-:W-:-:S04]  /*0d70*/  @P6 LOP3.LUT R5, R5, R22, RZ, 0x3c, !PT ;  /* 0x0000001605056212 */ /* 0x000fc800078e3cff */
[----:B------:R-:W-:Y:S02]  /*0d80*/  @P0 LOP3.LUT R5, R5, R28, RZ, 0x3c, !PT ;  /* 0x0000001c05050212 */ /* 0x000fe400078e3cff */
[----:B--2---:R-:W-:Y:S02]  /*0d90*/  @P6 LOP3.LUT R3, R3, R18, RZ, 0x3c, !PT ;  /* 0x0000001203036212 */ /* 0x004fe400078e3cff */
[----:B---3--:R-:W-:Y:S02]  /*0da0*/  @P6 LOP3.LUT R6, R6, R17, RZ, 0x3c, !PT ;  /* 0x0000001106066212 */ /* 0x008fe400078e3cff */
[----:B----4-:R-:W-:Y:S02]  /*0db0*/  @P6 LOP3.LUT R7, R7, R20, RZ, 0x3c, !PT ;  /* 0x0000001407076212 */ /* 0x010fe400078e3cff */
[----:B------:R-:W-:Y:S02]  /*0dc0*/  @P0 LOP3.LUT R6, R6, R21, RZ, 0x3c, !PT ;  /* 0x0000001506060212 */ /* 0x000fe400078e3cff */
[----:B------:R-:W-:-:S02]  /*0dd0*/  @P0 LOP3.LUT R3, R3, R24, RZ, 0x3c, !PT ;  /* 0x0000001803030212 */ /* 0x000fc400078e3cff */
[----:B------:R-:W-:Y:S02]  /*0de0*/  @P0 LOP3.LUT R7, R7, R26, RZ, 0x3c, !PT ;  /* 0x0000001a07070212 */ /* 0x000fe400078e3cff */
[----:B------:R-:W-:Y:S01]  /*0df0*/  @P0 LOP3.LUT R4, R4, R23, RZ, 0x3c, !PT ;  /* 0x0000001704040212 */ /* 0x000fe200078e3cff */
[----:B------:R-:W-:Y:S06]  /*0e00*/  @P1 BRA `(.L_x_2) ;  /* 0xfffffff4004c1947 */ /* 0x000fec000383ffff */
[----:B------:R-:W-:-:S05]  /*0e10*/  VIADD R14, R14, 0x1 ;  /* 0x000000010e0e7836 */ /* 0x000fca0000000000 */
[----:B------:R-:W-:-:S13]  /*0e20*/  ISETP.NE.AND P0, PT, R14, 0x5, PT ;  /* 0x000000050e00780c */ /* 0x000fda0003f05270 */
[----:B------:R-:W-:Y:S05]  /*0e30*/  @P0 BRA `(.L_x_3) ;  /* 0xfffffff400300947 */ /* 0x000fea000383ffff */
[----:B------:R0:W-:Y:S01]  /*0e40*/  STL [R1+0x4], R3 ;  /* 0x0000040301007387 */ /* 0x0001e20000100800 */
[----:B------:R-:W-:-:S03]  /*0e50*/  UISETP.NE.U32.AND UP0, UPT, UR8, 0x1, UPT ;  /* 0x000000010800788c */ /* 0x000fc6000bf05070 */
[----:B------:R0:W-:Y:S01]  /*0e60*/  STL.64 [R1+0x8], R6 ;  /* 0x0000080601007387 */ /* 0x0001e20000100a00 */
[----:B------:R-:W-:-:S03]  /*0e70*/  UISETP.NE.AND.EX UP0, UPT, URZ, URZ, UPT, UP0 ;  /* 0x000000ffff00728c */ /* 0x000fc6000bf05300 */
[----:B------:R0:W-:Y:S06]  /*0e80*/  STL.64 [R1+0x10], R4 ;  /* 0x0000100401007387 */ /* 0x0001ec0000100a00 */
[----:B------:R-:W-:Y:S05]  /*0e90*/  BRA.U !UP0, `(.L_x_1) ;  /* 0x0000001908047547 */ /* 0x000fea000b800000 */
[----:B------:R-:W-:Y:S01]  /*0ea0*/  UMOV UR4, URZ ;  /* 0x000000ff00047c82 */ /* 0x000fe20008000000 */
[----:B------:R-:W-:Y:S01]  /*0eb0*/  UMOV UR5, URZ ;  /* 0x000000ff00057c82 */ /* 0x000fe20008000000 */
[----:B------:R-:W-:Y:S02]  /*0ec0*/  IMAD.MOV.U32 R14, RZ, RZ, RZ ;  /* 0x000000ffff0e7224 */ /* 0x000fe400078e00ff */
[----:B0-----:R-:W-:Y:S02]  /*0ed0*/  IMAD.MOV.U32 R3, RZ, RZ, RZ ;  /* 0x000000ffff037224 */ /* 0x001fe400078e00ff */
[----:B------:R-:W-:Y:S02]  /*0ee0*/  IMAD.U32 R5, RZ, RZ, UR4 ;  /* 0x00000004ff057e24 */ /* 0x000fe4000f8e00ff */
[----:B------:R-:W-:Y:S02]  /*0ef0*/  IMAD.U32 R4, RZ, RZ, UR5 ;  /* 0x00000005ff047e24 */ /* 0x000fe4000f8e00ff */
[----:B------:R-:W-:-:S02]  /*0f00*/  IMAD.U32 R7, RZ, RZ, UR4 ;  /* 0x00000004ff077e24 */ /* 0x000fc4000f8e00ff */
[----:B------:R-:W-:-:S07]  /*0f10*/  IMAD.U32 R6, RZ, RZ, UR5 ;  /* 0x00000005ff067e24 */ /* 0x000fce000f8e00ff */
.L_x_5:
[----:B------:R-:W-:-:S06]  /*0f20*/  IMAD R9, R14, 0x4, R1 ;  /* 0x000000040e097824 */ /* 0x000fcc00078e0201 */
[----:B------:R-:W5:Y:S01]  /*0f30*/  LDL R9, [R9+0x4] ;  /* 0x0000040009097983 */ /* 0x000f620000100800 */
[----:B------:R-:W-:Y:S02]  /*0f40*/  IMAD.SHL.U32 R15, R14, 0x20, RZ ;  /* 0x000000200e0f7824 */ /* 0x000fe400078e00ff */
[----:B------:R-:W-:-:S07]  /*0f50*/  IMAD.MOV.U32 R16, RZ, RZ, RZ ;  /* 0x000000ffff107224 */ /* 0x000fce00078e00ff */
.L_x_4:
        /* <DEDUP_REMOVED lines=181> */
[----:B------:R-:W-:Y:S05]  /*1ab0*/  BRA.U UP0, `(.L_x_1) ;  /* 0x0000000900fc7547 */ /* 0x000fea000b800000 */
[----:B------:R-:W-:Y:S01]  /*1ac0*/  UMOV UR4, URZ ;  /* 0x000000ff00047c82 */ /* 0x000fe20008000000 */
[----:B------:R-:W-:Y:S01]  /*1ad0*/  UMOV UR5, URZ ;  /* 0x000000ff00057c82 */ /* 0x000fe20008000000 */
[----:B------:R-:W-:Y:S02]  /*1ae0*/  IMAD.MOV.U32 R14, RZ, RZ, RZ ;  /* 0x000000ffff0e7224 */ /* 0x000fe400078e00ff */
[----:B--2---:R-:W-:Y:S02]  /*1af0*/  IMAD.MOV.U32 R3, RZ, RZ, RZ ;  /* 0x000000ffff037224 */ /* 0x004fe400078e00ff */
[----:B------:R-:W-:Y:S02]  /*1b00*/  IMAD.U32 R5, RZ, RZ, UR4 ;  /* 0x00000004ff057e24 */ /* 0x000fe4000f8e00ff */
[----:B------:R-:W-:Y:S02]  /*1b10*/  IMAD.U32 R4, RZ, RZ, UR5 ;  /* 0x00000005ff047e24 */ /* 0x000fe4000f8e00ff */
[----:B------:R-:W-:-:S02]  /*1b20*/  IMAD.U32 R7, RZ, RZ, UR4 ;  /* 0x00000004ff077e24 */ /* 0x000fc4000f8e00ff */
[----:B------:R-:W-:-:S07]  /*1b30*/  IMAD.U32 R6, RZ, RZ, UR5 ;  /* 0x00000005ff067e24 */ /* 0x000fce000f8e00ff */
.L_x_7:
[----:B------:R-:W-:-:S06]  /*1b40*/  IMAD R9, R14, 0x4, R1 ;  /* 0x000000040e097824 */ /* 0x000fcc00078e0201 */
[----:B------:R-:W5:Y:S01]  /*1b50*/  LDL R9, [R9+0x4] ;  /* 0x0000040009097983 */ /* 0x000f620000100800 */
[----:B------:R-:W-:Y:S02]  /*1b60*/  IMAD.SHL.U32 R15, R14, 0x20, RZ ;  /* 0x000000200e0f7824 */ /* 0x000fe400078e00ff */
[----:B------:R-:W-:-:S07]  /*1b70*/  IMAD.MOV.U32 R16, RZ, RZ, RZ ;  /* 0x000000ffff107224 */ /* 0x000fce00078e00ff */
.L_x_6:
        /* <DEDUP_REMOVED lines=176> */
[----:B------:R3:W-:Y:S04]  /*2680*/  STL [R1+0x4], R3 ;  /* 0x0000040301007387 */ /* 0x0007e80000100800 */
[----:B------:R3:W-:Y:S04]  /*2690*/  STL.64 [R1+0x8], R6 ;  /* 0x0000080601007387 */ /* 0x0007e80000100a00 */
[----:B------:R3:W-:Y:S02]  /*26a0*/  STL.64 [R1+0x10], R4 ;  /* 0x0000100401007387 */ /* 0x0007e40000100a00 */
.L_x_1:
[----:B------:R-:W-:Y:S01]  /*26b0*/  UISETP.GT.U32.AND UP0, UPT, UR6, 0x3, UPT ;  /* 0x000000030600788c */ /* 0x000fe2000bf04070 */
[----:B------:R-:W-:Y:S01]  /*26c0*/  VIADD R0, R0, 0x1 ;  /* 0x0000000100007836 */ /* 0x000fe20000000000 */
[----:B------:R-:W-:Y:S02]  /*26d0*/  USHF.R.U64 UR4, UR6, 0x2, UR7 ;  /* 0x0000000206047899 */ /* 0x000fe40008001207 */
[----:B------:R-:W-:Y:S02]  /*26e0*/  UISETP.GT.U32.AND.EX UP0, UPT, UR7, URZ, UPT, UP0 ;  /* 0x000000ff0700728c */ /* 0x000fe4000bf04100 */
[----:B------:R-:W-:-:S03]  /*26f0*/  USHF.R.U32.HI UR5, URZ, 0x2, UR7 ;  /* 0x00000002ff057899 */ /* 0x000fc60008011607 */
[----:B------:R-:W-:-:S04]  /*2700*/  UMOV UR6, UR4 ;  /* 0x0000000400067c82 */ /* 0x000fc80008000000 */
[----:B------:R-:W-:Y:S01]  /*2710*/  UMOV UR7, UR5 ;  /* 0x0000000500077c82 */ /* 0x000fe20008000000 */
[----:B------:R-:W-:Y:S05]  /*2720*/  BRA.U UP0, `(.L_x_8) ;  /* 0xffffffd900cc7547 */ /* 0x000fea000b83ffff */
.L_x_0:
[----:B------:R-:W4:Y:S02]  /*2730*/  LDCU UR4, c[0x0][0x388] ;  /* 0x00007100ff0477ac */ /* 0x000f240008000800 */
[----:B----4-:R-:W-:-:S13]  /*2740*/  ISETP.GE.AND P0, PT, R8, UR4, PT ;  /* 0x0000000408007c0c */ /* 0x010fda000bf06270 */
[----:B------:R-:W-:Y:S05]  /*2750*/  @P0 EXIT ;  /* 0x000000000000094d */ /* 0x000fea0003800000 */
[----:B------:R-:W4:Y:S01]  /*2760*/  LDC.64 R10, c[0x0][0x3a8] ;  /* 0x0000ea00ff0a7b82 */ /* 0x000f220000000a00 */
[----:B------:R-:W0:Y:S01]  /*2770*/  LDCU UR39, c[0x0][0x3bc] ;  /* 0x00007780ff2777ac */ /* 0x000e220008000800 */
[----:B------:R-:W0:Y:S01]  /*2780*/  LDCU UR38, c[0x0][0x3bc] ;  /* 0x00007780ff2677ac */ /* 0x000e220008000800 */
[----:B----4-:R-:W-:-:S05]  /*2790*/  IMAD.WIDE R10, R8, 0x4, R10 ;  /* 0x00000004080a7825 */ /* 0x010fca00078e020a */
[----:B------:R-:W4:Y:S01]  /*27a0*/  LDG.E R0, desc[UR36][R10.64] ;  /* 0x000000240a007981 */ /* 0x000f22000c1e1900 */
[----:B------:R-:W-:Y:S02]  /*27b0*/  IMAD.MOV.U32 R9, RZ, RZ, R6 ;  /* 0x000000ffff097224 */ /* 0x000fe400078e0006 */
[----:B------:R-:W-:Y:S02]  /*27c0*/  IMAD.MOV.U32 R14, RZ, RZ, R7 ;  /* 0x000000ffff0e7224 */ /* 0x000fe400078e0007 */
[----:B------:R-:W-:Y:S02]  /*27d0*/  IMAD.MOV.U32 R15, RZ, RZ, R4 ;  /* 0x000000ffff0f7224 */ /* 0x000fe400078e0004 */
[----:B------:R-:W-:Y:S02]  /*27e0*/  IMAD.MOV.U32 R17, RZ, RZ, R5 ;  /* 0x000000ffff117224 */ /* 0x000fe400078e0005 */
[----:B------:R-:W-:Y:S01]  /*27f0*/  IMAD.MOV.U32 R16, RZ, RZ, R3 ;  /* 0x000000ffff107224 */ /* 0x000fe200078e0003 */
[----:B----4-:R-:W-:-:S13]  /*2800*/  FSETP.NE.AND P0, PT, |R0|, +INF , PT ;  /* 0x7f8000000000780b */ /* 0x010fda0003f05200 */
[----:B0-----:R-:W-:Y:S05]  /*2810*/  @P0 BRA `(.L_x_9) ;  /* 0x0000000800180947 */ /* 0x001fea0003800000 */
[----:B-123--:R-:W0:Y:S08]  /*2820*/  LDC.64 R6, c[0x0][0x398] ;  /* 0x0000e600ff067b82 */ /* 0x00ee300000000a00 */
[----:B------:R-:W1:Y:S08]  /*2830*/  LDC.64 R4, c[0x0][0x3a0] ;  /* 0x0000e800ff047b82 */ /* 0x000e700000000a00 */
[----:B------:R-:W2:Y:S01]  /*2840*/  LDC.64 R10, c[0x0][0x390] ;  /* 0x0000e400ff0a7b82 */ /* 0x000ea20000000a00 */
[----:B0-----:R-:W-:-:S05]  /*2850*/  IMAD.WIDE R6, R8, 0x4, R6 ;  /* 0x0000000408067825 */ /* 0x001fca00078e0206 */
[----:B------:R-:W3:Y:S01]  /*2860*/  LDG.E R13, desc[UR36][R6.64] ;  /* 0x00000024060d7981 */ /* 0x000ee2000c1e1900 */
[----:B-1----:R-:W-:-:S05]  /*2870*/  IMAD.WIDE R4, R8, 0x4, R4 ;  /* 0x0000000408047825 */ /* 0x002fca00078e0204 */
[----:B------:R-:W4:Y:S01]  /*2880*/  LDG.E R0, desc[UR36][R4.64] ;  /* 0x0000002404007981 */ /* 0x000f22000c1e1900 */
[----:B--2---:R-:W-:-:S05]  /*2890*/  IMAD.WIDE R10, R8, 0x4, R10 ;  /* 0x00000004080a7825 */ /* 0x004fca00078e020a */
[----:B------:R-:W4:Y:S01]  /*28a0*/  LDG.E R3, desc[UR36][R10.64] ;  /* 0x000000240a037981 */ /* 0x000f22000c1e1900 */
[----:B------:R-:W-:Y:S01]  /*28b0*/  BSSY.RECONVERGENT B0, `(.L_x_10) ;  /* 0x000000e000007945 */ /* 0x000fe20003800200 */
[----:B---3--:R-:W0:Y:S01]  /*28c0*/  MUFU.RCP R12, R13 ;  /* 0x0000000d000c7308 */ /* 0x008e220000001000 */
[----:B----4-:R-:W-:Y:S01]  /*28d0*/  FADD R0, R0, -R3 ;  /* 0x8000000300007221 */ /* 0x010fe20000000000 */
[----:B0-----:R-:W-:-:S06]  /*28e0*/  FFMA R19, -R13, R12, 1 ;  /* 0x3f8000000d137423 */ /* 0x001fcc000000010c */
[----:B------:R-:W0:Y:S01]  /*28f0*/  FCHK P0, R0, R13 ;  /* 0x0000000d00007302 */ /* 0x000e220000000000 */
[----:B------:R-:W-:-:S04]  /*2900*/  FFMA R19, R12, R19, R12 ;  /* 0x000000130c137223 */ /* 0x000fc8000000000c */
[----:B------:R-:W-:-:S04]  /*2910*/  FFMA R18, R0, R19, RZ ;  /* 0x0000001300127223 */ /* 0x000fc800000000ff */
[----:B------:R-:W-:-:S04]  /*2920*/  FFMA R3, -R13, R18, R0 ;  /* 0x000000120d037223 */ /* 0x000fc80000000100 */
[----:B------:R-:W-:Y:S01]  /*2930*/  FFMA R18, R19, R3, R18 ;  /* 0x0000000313127223 */ /* 0x000fe20000000012 */
[----:B0-----:R-:W-:Y:S06]  /*2940*/  @!P0 BRA `(.L_x_11) ;  /* 0x0000000000108947 */ /* 0x001fec0003800000 */
[----:B------:R-:W-:Y:S01]  /*2950*/  IMAD.MOV.U32 R3, RZ, RZ, R13 ;  /* 0x000000ffff037224 */ /* 0x000fe200078e000d */
[----:B------:R-:W-:-:S07]  /*2960*/  MOV R4, 0x2980 ;  /* 0x0000298000047802 */ /* 0x000fce0000000f00 */
[----:B------:R-:W-:Y:S05]  /*2970*/  CALL.REL.NOINC `($__internal_1_$__cuda_sm3x_div_rn_noftz_f32_slowpath) ;  /* 0x0000001000547944 */ /* 0x000fea0003c00000 */
[----:B------:R-:W-:-:S07]  /*2980*/  IMAD.MOV.U32 R18, RZ, RZ, R0 ;  /* 0x000000ffff127224 */ /* 0x000fce00078e0000 */
.L_x_11:
[----:B------:R-:W-:Y:S05]  /*2990*/  BSYNC.RECONVERGENT B0 ;  /* 0x0000000000007941 */ /* 0x000fea0003800200 */
.L_x_10:
[----:B------:R-:W-:Y:S01]  /*29a0*/  FFMA R0, R18, R18, 4 ;  /* 0x4080000012007423 */ /* 0x000fe20000000012 */
[----:B------:R-:W-:Y:S03]  /*29b0*/  BSSY.RECONVERGENT B0, `(.L_x_12) ;  /* 0x000000c000007945 */ /* 0x000fe60003800200 */
[----:B------:R-:W-:Y:S01]  /*29c0*/  VIADD R3, R0, 0xf3000000 ;  /* 0xf300000000037836 */ /* 0x000fe20000000000 */
[----:B------:R0:W1:Y:S04]  /*29d0*/  MUFU.RSQ R5, R0 ;  /* 0x0000000000057308 */ /* 0x0000680000001400 */
[----:B------:R-:W-:-:S13]  /*29e0*/  ISETP.GT.U32.AND P0, PT, R3, 0x727fffff, PT ;  /* 0x727fffff0300780c */ /* 0x000fda0003f04070 */
[----:B01----:R-:W-:Y:S05]  /*29f0*/  @!P0 BRA `(.L_x_13) ;  /* 0x00000000000c8947 */ /* 0x003fea0003800000 */
[----:B------:R-:W-:-:S07]  /*2a00*/  MOV R19, 0x2a20 ;  /* 0x00002a2000137802 */ /* 0x000fce0000000f00 */
[----:B------:R-:W-:Y:S05]  /*2a10*/  CALL.REL.NOINC `($__internal_0_$__cuda_sm20_sqrt_rn_f32_slowpath) ;  /* 0x0000000c00d47944 */ /* 0x000fea0003c00000 */
[----:B------:R-:W-:Y:S05]  /*2a20*/  BRA `(.L_x_14) ;  /* 0x0000000000107947 */ /* 0x000fea0003800000 */
.L_x_13:
[----:B------:R-:W-:Y:S01]  /*2a30*/  FMUL.FTZ R3, R0, R5 ;  /* 0x0000000500037220 */ /* 0x000fe20000410000 */
[----:B------:R-:W-:-:S03]  /*2a40*/  FMUL.FTZ R4, R5, 0.5 ;  /* 0x3f00000005047820 */ /* 0x000fc60000410000 */
[----:B------:R-:W-:-:S04]  /*2a50*/  FFMA R0, -R3, R3, R0 ;  /* 0x0000000303007223 */ /* 0x000fc80000000100 */
[----:B------:R-:W-:-:S07]  /*2a60*/  FFMA R3, R0, R4, R3 ;  /* 0x0000000400037223 */ /* 0x000fce0000000003 */
.L_x_14:
[----:B------:R-:W-:Y:S05]  /*2a70*/  BSYNC.RECONVERGENT B0 ;  /* 0x0000000000007941 */ /* 0x000fea0003800200 */
.L_x_12:
[----:B------:R-:W0:Y:S02]  /*2a80*/  LDC R0, c[0x0][0x3bc] ;  /* 0x0000ef00ff007b82 */ /* 0x000e240000000800 */
[----:B0-----:R-:W-:-:S13]  /*2a90*/  ISETP.GE.AND P0, PT, R0, 0x1, PT ;  /* 0x000000010000780c */ /* 0x001fda0003f06270 */
[----:B------:R-:W-:Y:S05]  /*2aa0*/  @!P0 EXIT ;  /* 0x000000000000894d */ /* 0x000fea0003800000 */
[----:B------:R-:W0:Y:S01]  /*2ab0*/  LDC.64 R12, c[0x0][0x380] ;  /* 0x0000e000ff0c7b82 */ /* 0x000e220000000a00 */
[----:B------:R-:W-:Y:S01]  /*2ac0*/  FADD R3, R3, R18 ;  /* 0x0000001203037221 */ /* 0x000fe20000000000 */
[----:B------:R-:W-:-:S03]  /*2ad0*/  IMAD.MOV.U32 R19, RZ, RZ, RZ ;  /* 0x000000ffff137224 */ /* 0x000fc600078e00ff */
[----:B------:R-:W-:Y:S01]  /*2ae0*/  FMUL R3, R3, 0.5 ;  /* 0x3f00000003037820 */ /* 0x000fe20000400000 */
[----:B0-----:R-:W-:-:S07]  /*2af0*/  IMAD.WIDE R12, R8, 0x4, R12 ;  /* 0x00000004080c7825 */ /* 0x001fce00078e020c */
.L_x_17:
[----:B------:R-:W-:Y:S01]  /*2b00*/  SHF.R.U32.HI R5, RZ, 0x2, R16 ;  /* 0x00000002ff057819 */ /* 0x000fe20000011610 */
[----:B------:R-:W-:Y:S01]  /*2b10*/  IMAD.SHL.U32 R0, R17, 0x10, RZ ;  /* 0x0000001011007824 */ /* 0x000fe200078e00ff */
[----:B------:R-:W0:Y:S01]  /*2b20*/  MUFU.RCP R20, R3 ;  /* 0x0000000300147308 */ /* 0x000e220000001000 */
[----:B------:R-:W-:Y:S01]  /*2b30*/  IMAD.MOV.U32 R8, RZ, RZ, R15 ;  /* 0x000000ffff087224 */ /* 0x000fe200078e000f */
[----:B------:R-:W-:Y:S01]  /*2b40*/  LOP3.LUT R5, R5, R16, RZ, 0x3c, !PT ;  /* 0x0000001005057212 */ /* 0x000fe200078e3cff */
[----:B------:R-:W-:Y:S01]  /*2b50*/  IMAD.MOV.U32 R21, RZ, RZ, 0x3e055027 ;  /* 0x3e055027ff157424 */ /* 0x000fe200078e00ff */
[----:B------:R-:W-:Y:S01]  /*2b60*/  BSSY.RECONVERGENT B0, `(.L_x_15) ;  /* 0x000002e000007945 */ /* 0x000fe20003800200 */
[----:B------:R-:W-:Y:S02]  /*2b70*/  VIADD R19, R19, 0x1 ;  /* 0x0000000113137836 */ /* 0x000fe40000000000 */
[----:B------:R-:W-:-:S05]  /*2b80*/  IMAD.SHL.U32 R4, R5, 0x2, RZ ;  /* 0x0000000205047824 */ /* 0x000fca00078e00ff */
[----:B------:R-:W-:Y:S01]  /*2b90*/  LOP3.LUT R0, R5, R4, R0, 0x96, !PT ;  /* 0x0000000405007212 */ /* 0x000fe200078e9600 */
[----:B------:R-:W-:-:S03]  /*2ba0*/  IMAD.MOV.U32 R5, RZ, RZ, 0x2f800000 ;  /* 0x2f800000ff057424 */ /* 0x000fc600078e00ff */
[----:B------:R-:W-:-:S04]  /*2bb0*/  LOP3.LUT R15, R0, R17, RZ, 0x3c, !PT ;  /* 0x00000011000f7212 */ /* 0x000fc800078e3cff */
[----:B------:R-:W-:-:S04]  /*2bc0*/  IADD3 R0, PT, PT, R2, 0x587c5, R15 ;  /* 0x000587c502007810 */ /* 0x000fc80007ffe00f */
[----:B------:R-:W-:-:S05]  /*2bd0*/  I2FP.F32.U32 R0, R0 ;  /* 0x0000000000007245 */ /* 0x000fca0000201000 */
[----:B------:R-:W-:-:S05]  /*2be0*/  FFMA R0, R0, R5, 1.1641532182693481445e-10 ;  /* 0x2f00000000007423 */ /* 0x000fca0000000005 */
[----:B------:R-:W-:-:S13]  /*2bf0*/  FSETP.GEU.AND P0, PT, R0, 1.175494350822287508e-38, PT ;  /* 0x008000000000780b */ /* 0x000fda0003f0e000 */
[----:B------:R-:W-:-:S04]  /*2c00*/  @!P0 FMUL R0, R0, 8388608 ;  /* 0x4b00000000008820 */ /* 0x000fc80000400000 */
[----:B------:R-:W-:-:S05]  /*2c10*/  VIADD R4, R0, 0xc0d55555 ;  /* 0xc0d5555500047836 */ /* 0x000fca0000000000 */
[----:B------:R-:W-:-:S05]  /*2c20*/  LOP3.LUT R5, R4, 0xff800000, RZ, 0xc0, !PT ;  /* 0xff80000004057812 */ /* 0x000fca00078ec0ff */
[----:B------:R-:W-:Y:S01]  /*2c30*/  IMAD.IADD R4, R0, 0x1, -R5 ;  /* 0x0000000100047824 */ /* 0x000fe200078e0a05 */
[----:B------:R-:W-:-:S03]  /*2c40*/  I2FP.F32.S32 R5, R5 ;  /* 0x0000000500057245 */ /* 0x000fc60000201400 */
[----:B------:R-:W-:Y:S01]  /*2c50*/  FADD R16, R4, -1 ;  /* 0xbf80000004107421 */ /* 0x000fe20000000000 */
[----:B------:R-:W-:Y:S02]  /*2c60*/  FSEL R4, RZ, -23, P0 ;  /* 0xc1b80000ff047808 */ /* 0x000fe40000000000 */
[----:B------:R-:W-:Y:S01]  /*2c70*/  ISETP.GT.U32.AND P0, PT, R0, 0x7f7fffff, PT ;  /* 0x7f7fffff0000780c */ /* 0x000fe20003f04070 */
[C---:B------:R-:W-:Y:S02]  /*2c80*/  FFMA R21, R16.reuse, -R21, 0.14084610342979431152 ;  /* 0x3e1039f610157423 */ /* 0x040fe40000000815 */
[----:B------:R-:W-:Y:S01]  /*2c90*/  FFMA R4, R5, 1.1920928955078125e-07, R4 ;  /* 0x3400000005047823 */ /* 0x000fe20000000004 */
[----:B------:R-:W-:Y:S02]  /*2ca0*/  IMAD.MOV.U32 R5, RZ, RZ, 0x7f800000 ;  /* 0x7f800000ff057424 */ /* 0x000fe400078e00ff */
[----:B------:R-:W-:-:S04]  /*2cb0*/  FFMA R21, R16, R21, -0.12148627638816833496 ;  /* 0xbdf8cdcc10157423 */ /* 0x000fc80000000015 */
[----:B------:R-:W-:-:S04]  /*2cc0*/  FFMA R21, R16, R21, 0.13980610668659210205 ;  /* 0x3e0f295510157423 */ /* 0x000fc80000000015 */
[----:B------:R-:W-:-:S04]  /*2cd0*/  FFMA R21, R16, R21, -0.16684235632419586182 ;  /* 0xbe2ad8b910157423 */ /* 0x000fc80000000015 */
[----:B------:R-:W-:-:S04]  /*2ce0*/  FFMA R21, R16, R21, 0.20012299716472625732 ;  /* 0x3e4ced0b10157423 */ /* 0x000fc80000000015 */
[----:B------:R-:W-:-:S04]  /*2cf0*/  FFMA R21, R16, R21, -0.24999669194221496582 ;  /* 0xbe7fff2210157423 */ /* 0x000fc80000000015 */
[----:B------:R-:W-:-:S04]  /*2d00*/  FFMA R21, R16, R21, 0.33333182334899902344 ;  /* 0x3eaaaa7810157423 */ /* 0x000fc80000000015 */
[----:B------:R-:W-:-:S04]  /*2d10*/  FFMA R21, R16, R21, -0.5 ;  /* 0xbf00000010157423 */ /* 0x000fc80000000015 */
[----:B------:R-:W-:-:S04]  /*2d20*/  FMUL R21, R16, R21 ;  /* 0x0000001510157220 */ /* 0x000fc80000400000 */
[----:B------:R-:W-:Y:S01]  /*2d30*/  FFMA R21, R16, R21, R16 ;  /* 0x0000001510157223 */ /* 0x000fe20000000010 */
[----:B------:R-:W-:Y:S02]  /*2d40*/  IMAD.MOV.U32 R16, RZ, RZ, R14 ;  /* 0x000000ffff107224 */ /* 0x000fe400078e000e */
[----:B------:R-:W-:Y:S02]  /*2d50*/  IMAD.MOV.U32 R14, RZ, RZ, R17 ;  /* 0x000000ffff0e7224 */ /* 0x000fe400078e0011 */
[----:B------:R-:W-:Y:S01]  /*2d60*/  FFMA R4, R4, 0.69314718246459960938, R21 ;  /* 0x3f31721804047823 */ /* 0x000fe20000000015 */
[C---:B------:R-:W-:Y:S01]  /*2d70*/  @P0 FFMA R4, R0.reuse, R5, +INF ;  /* 0x7f80000000040423 */ /* 0x040fe20000000005 */
[----:B------:R-:W-:Y:S01]  /*2d80*/  FSETP.NEU.AND P0, PT, R0, RZ, PT ;  /* 0x000000ff0000720b */ /* 0x000fe20003f0d000 */
[----:B0-----:R-:W-:-:S03]  /*2d90*/  FFMA R5, -R3, R20, 1 ;  /* 0x3f80000003057423 */ /* 0x001fc60000000114 */
[----:B------:R-:W-:Y:S01]  /*2da0*/  FSEL R0, R4, -INF , P0 ;  /* 0xff80000004007808 */ /* 0x000fe20000000000 */
[----:B------:R-:W-:-:S04]  /*2db0*/  FFMA R5, R20, R5, R20 ;  /* 0x0000000514057223 */ /* 0x000fc80000000014 */
[----:B------:R-:W-:-:S03]  /*2dc0*/  FFMA R4, R0, R5, RZ ;  /* 0x0000000500047223 */ /* 0x000fc600000000ff */
[----:B------:R-:W0:Y:S01]  /*2dd0*/  FCHK P0, R0, R3 ;  /* 0x0000000300007302 */ /* 0x000e220000000000 */
[----:B------:R-:W-:-:S04]  /*2de0*/  FFMA R20, -R3, R4, R0 ;  /* 0x0000000403147223 */ /* 0x000fc80000000100 */
[----:B------:R-:W-:Y:S01]  /*2df0*/  FFMA R5, R5, R20, R4 ;  /* 0x0000001405057223 */ /* 0x000fe20000000004 */
[----:B0-----:R-:W-:Y:S06]  /*2e00*/  @!P0 BRA `(.L_x_16) ;  /* 0x00000000000c8947 */ /* 0x001fec0003800000 */
[----:B------:R-:W-:-:S07]  /*2e10*/  MOV R4, 0x2e30 ;  /* 0x00002e3000047802 */ /* 0x000fce0000000f00 */
[----:B------:R-:W-:Y:S05]  /*2e20*/  CALL.REL.NOINC `($__internal_1_$__cuda_sm3x_div_rn_noftz_f32_slowpath) ;  /* 0x0000000c00287944 */ /* 0x000fea0003c00000 */
[----:B------:R-:W-:-:S07]  /*2e30*/  IMAD.MOV.U32 R5, RZ, RZ, R0 ;  /* 0x000000ffff057224 */ /* 0x000fce00078e0000 */
.L_x_16:
[----:B------:R-:W-:Y:S05]  /*2e40*/  BSYNC.RECONVERGENT B0 ;  /* 0x0000000000007941 */ /* 0x000fea0003800200 */
.L_x_15:
[----:B------:R-:W2:Y:S04]  /*2e50*/  LDG.E R21, desc[UR36][R10.64] ;  /* 0x000000240a157981 */ /* 0x000ea8000c1e1900 */
[----:B------:R-:W2:Y:S01]  /*2e60*/  LDG.E R20, desc[UR36][R6.64] ;  /* 0x0000002406147981 */ /* 0x000ea2000c1e1900 */
[----:B------:R-:W-:Y:S01]  /*2e70*/  FADD R0, -R5, R18 ;  /* 0x0000001205007221 */ /* 0x000fe20000000100 */
[----:B------:R-:W-:Y:S02]  /*2e80*/  IMAD.MOV.U32 R5, RZ, RZ, 0x3bbb989d ;  /* 0x3bbb989dff057424 */ /* 0x000fe400078e00ff */
[----:B------:R-:W-:Y:S02]  /*2e90*/  IMAD.MOV.U32 R22, RZ, RZ, 0x437c0000 ;  /* 0x437c0000ff167424 */ /* 0x000fe400078e00ff */
[----:B------:R-:W-:Y:S01]  /*2ea0*/  FADD R4, R3, -R0 ;  /* 0x8000000003047221 */ /* 0x000fe20000000000 */
[----:B------:R-:W-:-:S03]  /*2eb0*/  VIADD R2, R2, 0xb0f8a ;  /* 0x000b0f8a02027836 */ /* 0x000fc60000000000 */
[----:B------:R-:W-:-:S04]  /*2ec0*/  FMUL R4, R4, R4 ;  /* 0x0000000404047220 */ /* 0x000fc80000400000 */
[----:B------:R-:W-:-:S04]  /*2ed0*/  FMUL R4, R4, -0.5 ;  /* 0xbf00000004047820 */ /* 0x000fc80000400000 */
[----:B------:R-:W-:-:S04]  /*2ee0*/  FFMA.SAT R5, R4, R5, 0.5 ;  /* 0x3f00000004057423 */ /* 0x000fc80000002005 */
[----:B------:R-:W-:Y:S01]  /*2ef0*/  FFMA.RM R5, R5, R22, 12582913 ;  /* 0x4b40000105057423 */ /* 0x000fe20000004016 */
[----:B------:R-:W-:-:S03]  /*2f00*/  SHF.R.U32.HI R22, RZ, 0x2, R9 ;  /* 0x00000002ff167819 */ /* 0x000fc60000011609 */
[----:B------:R-:W-:Y:S01]  /*2f10*/  FADD R17, R5, -12583039 ;  /* 0xcb40007f05117421 */ /* 0x000fe20000000000 */
[----:B------:R-:W-:Y:S01]  /*2f20*/  LOP3.LUT R22, R22, R9, RZ, 0x3c, !PT ;  /* 0x0000000916167212 */ /* 0x000fe200078e3cff */
[----:B------:R-:W-:Y:S02]  /*2f30*/  IMAD.SHL.U32 R9, R15, 0x10, RZ ;  /* 0x000000100f097824 */ /* 0x000fe400078e00ff */
[----:B------:R-:W-:Y:S01]  /*2f40*/  FFMA R17, R4, 1.4426950216293334961, -R17 ;  /* 0x3fb8aa3b04117823 */ /* 0x000fe20000000811 */
[----:B------:R-:W-:Y:S02]  /*2f50*/  IMAD.SHL.U32 R5, R5, 0x800000, RZ ;  /* 0x0080000005057824 */ /* 0x000fe400078e00ff */
[----:B------:R-:W-:Y:S02]  /*2f60*/  IMAD.SHL.U32 R23, R22, 0x2, RZ ;  /* 0x0000000216177824 */ /* 0x000fe400078e00ff */
[----:B------:R-:W-:-:S03]  /*2f70*/  FFMA R4, R4, 1.925963033500011079e-08, R17 ;  /* 0x32a5706004047823 */ /* 0x000fc60000000011 */
[----:B------:R-:W-:-:S03]  /*2f80*/  LOP3.LUT R22, R22, R23, R9, 0x96, !PT ;  /* 0x0000001716167212 */ /* 0x000fc600078e9609 */
[----:B------:R-:W0:Y:S01]  /*2f90*/  MUFU.EX2 R4, R4 ;  /* 0x0000000400047308 */ /* 0x000e220000000800 */
[----:B------:R-:W-:Y:S01]  /*2fa0*/  LOP3.LUT R17, R22, R15, RZ, 0x3c, !PT ;  /* 0x0000000f16117212 */ /* 0x000fe200078e3cff */
[----:B------:R-:W-:-:S04]  /*2fb0*/  IMAD.MOV.U32 R22, RZ, RZ, 0x2f800000 ;  /* 0x2f800000ff167424 */ /* 0x000fc800078e00ff */
[----:B------:R-:W-:-:S05]  /*2fc0*/  IMAD.IADD R9, R17, 0x1, R2 ;  /* 0x0000000111097824 */ /* 0x000fca00078e0202 */
[----:B------:R-:W-:-:S05]  /*2fd0*/  I2FP.F32.U32 R9, R9 ;  /* 0x0000000900097245 */ /* 0x000fca0000201000 */
[----:B------:R-:W-:Y:S01]  /*2fe0*/  FFMA R22, R9, R22, 1.1641532182693481445e-10 ;  /* 0x2f00000009167423 */ /* 0x000fe20000000016 */
[----:B0-----:R-:W-:Y:S01]  /*2ff0*/  FMUL R5, R5, R4 ;  /* 0x0000000405057220 */ /* 0x001fe20000400000 */
[----:B------:R-:W-:-:S04]  /*3000*/  IMAD.MOV.U32 R9, RZ, RZ, R8 ;  /* 0x000000ffff097224 */ /* 0x000fc800078e0008 */
[CC--:B------:R-:W-:Y:S02]  /*3010*/  FSETP.GEU.AND P0, PT, R22.reuse, R5.reuse, PT ;  /* 0x000000051600720b */ /* 0x0c0fe40003f0e000 */
[----:B------:R-:W-:Y:S01]  /*3020*/  FSETP.GEU.AND P1, PT, R22, R5, PT ;  /* 0x000000051600720b */ /* 0x000fe20003f2e000 */
[----:B--2---:R-:W-:-:S10]  /*3030*/  FFMA R21, R0, R20, R21 ;  /* 0x0000001400157223 */ /* 0x004fd40000000015 */
[----:B------:R0:W-:Y:S01]  /*3040*/  @!P0 STG.E desc[UR36][R12.64], R21 ;  /* 0x000000150c008986 */ /* 0x0001e2000c101924 */
[----:B------:R-:W-:-:S13]  /*3050*/  ISETP.GE.AND P0, PT, R19, UR38, PT ;  /* 0x0000002613007c0c */ /* 0x000fda000bf06270 */
[----:B0-----:R-:W-:Y:S05]  /*3060*/  @!P0 BRA P1, `(.L_x_17) ;  /* 0xfffffff800a48947 */ /* 0x001fea000083ffff */
[----:B------:R-:W-:Y:S05]  /*3070*/  EXIT ;  /* 0x000000000000794d */ /* 0x000fea0003800000 */
.L_x_9:
[----:B-123--:R-:W0:Y:S08]  /*3080*/  LDC.64 R6, c[0x0][0x398] ;  /* 0x0000e600ff067b82 */ /* 0x00ee300000000a00 */
[----:B------:R-:W1:Y:S01]  /*3090*/  LDC.64 R10, c[0x0][0x390] ;  /* 0x0000e400ff0a7b82 */ /* 0x000e620000000a00 */
[----:B0-----:R-:W-:-:S05]  /*30a0*/  IMAD.WIDE R6, R8, 0x4, R6 ;  /* 0x0000000408067825 */ /* 0x001fca00078e0206 */
[----:B------:R-:W2:Y:S01]  /*30b0*/  LDG.E R5, desc[UR36][R6.64] ;  /* 0x0000002406057981 */ /* 0x000ea2000c1e1900 */
[----:B-1----:R-:W-:-:S05]  /*30c0*/  IMAD.WIDE R10, R8, 0x4, R10 ;  /* 0x00000004080a7825 */ /* 0x002fca00078e020a */
[----:B------:R-:W3:Y:S01]  /*30d0*/  LDG.E R3, desc[UR36][R10.64] ;  /* 0x000000240a037981 */ /* 0x000ee2000c1e1900 */
[----:B------:R-:W-:Y:S01]  /*30e0*/  BSSY.RECONVERGENT B0, `(.L_x_18) ;  /* 0x000000f000007945 */ /* 0x000fe20003800200 */
[----:B--2---:R-:W0:Y:S01]  /*30f0*/  MUFU.RCP R4, R5 ;  /* 0x0000000500047308 */ /* 0x004e220000001000 */
[----:B---3--:R-:W-:-:S07]  /*3100*/  FADD R0, R0, -R3 ;  /* 0x8000000300007221 */ /* 0x008fce0000000000 */
[----:B------:R-:W1:Y:S01]  /*3110*/  FCHK P0, -R0, R5 ;  /* 0x0000000500007302 */ /* 0x000e620000000100 */
[----:B0-----:R-:W-:-:S04]  /*3120*/  FFMA R13, -R5, R4, 1 ;  /* 0x3f800000050d7423 */ /* 0x001fc80000000104 */
[----:B------:R-:W-:-:S04]  /*3130*/  FFMA R13, R4, R13, R4 ;  /* 0x0000000d040d7223 */ /* 0x000fc80000000004 */
[----:B------:R-:W-:-:S04]  /*3140*/  FFMA R18, -R0, R13, RZ ;  /* 0x0000000d00127223 */ /* 0x000fc800000001ff */
[----:B------:R-:W-:-:S04]  /*3150*/  FFMA R3, -R5, R18, -R0 ;  /* 0x0000001205037223 */ /* 0x000fc80000000900 */
[----:B------:R-:W-:Y:S01]  /*3160*/  FFMA R18, R13, R3, R18 ;  /* 0x000000030d127223 */ /* 0x000fe20000000012 */
[----:B-1----:R-:W-:Y:S06]  /*3170*/  @!P0 BRA `(.L_x_19) ;  /* 0x0000000000148947 */ /* 0x002fec0003800000 */
[----:B------:R-:W-:Y:S01]  /*3180*/  FADD R0, -R0, -RZ ;  /* 0x800000ff00007221 */ /* 0x000fe20000000100 */
[----:B------:R-:W-:Y:S01]  /*3190*/  IMAD.MOV.U32 R3, RZ, RZ, R5 ;  /* 0x000000ffff037224 */ /* 0x000fe200078e0005 */
[----:B------:R-:W-:-:S07]  /*31a0*/  MOV R4, 0x31c0 ;  /* 0x000031c000047802 */ /* 0x000fce0000000f00 */
[----:B------:R-:W-:Y:S05]  /*31b0*/  CALL.REL.NOINC `($__internal_1_$__cuda_sm3x_div_rn_noftz_f32_slowpath) ;  /* 0x0000000800447944 */ /* 0x000fea0003c00000 */
[----:B------:R-:W-:-:S07]  /*31c0*/  IMAD.MOV.U32 R18, RZ, RZ, R0 ;  /* 0x000000ffff127224 */ /* 0x000fce00078e0000 */
.L_x_19:
[----:B------:R-:W-:Y:S05]  /*31d0*/  BSYNC.RECONVERGENT B0 ;  /* 0x0000000000007941 */ /* 0x000fea0003800200 */
.L_x_18:
        /* <DEDUP_REMOVED lines=9> */
.L_x_21:
[----:B------:R-:W-:Y:S01]  /*3270*/  FMUL.FTZ R3, R0, R5 ;  /* 0x0000000500037220 */ /* 0x000fe20000410000 */
[----:B------:R-:W-:-:S03]  /*3280*/  FMUL.FTZ R4, R5, 0.5 ;  /* 0x3f00000005047820 */ /* 0x000fc60000410000 */
[----:B------:R-:W-:-:S04]  /*3290*/  FFMA R0, -R3, R3, R0 ;  /* 0x0000000303007223 */ /* 0x000fc80000000100 */
[----:B------:R-:W-:-:S07]  /*32a0*/  FFMA R3, R0, R4, R3 ;  /* 0x0000000400037223 */ /* 0x000fce0000000003 */
.L_x_22:
[----:B------:R-:W-:Y:S05]  /*32b0*/  BSYNC.RECONVERGENT B0 ;  /* 0x0000000000007941 */ /* 0x000fea0003800200 */
.L_x_20:
[----:B------:R-:W0:Y:S02]  /*32c0*/  LDCU UR4, c[0x0][0x3bc] ;  /* 0x00007780ff0477ac */ /* 0x000e240008000800 */
[----:B0-----:R-:W-:-:S09]  /*32d0*/  UISETP.GE.AND UP0, UPT, UR4, 0x1, UPT ;  /* 0x000000010400788c */ /* 0x001fd2000bf06270 */
[----:B------:R-:W-:Y:S05]  /*32e0*/  BRA.U !UP0, `(.L_x_23) ;  /* 0x00000005087c7547 */ /* 0x000fea000b800000 */
[----:B------:R-:W0:Y:S01]  /*32f0*/  LDC.64 R12, c[0x0][0x380] ;  /* 0x0000e000ff0c7b82 */ /* 0x000e220000000a00 */
[----:B------:R-:W-:Y:S01]  /*3300*/  FADD R3, R3, R18 ;  /* 0x0000001203037221 */ /* 0x000fe20000000000 */
[----:B------:R-:W-:Y:S01]  /*3310*/  BSSY.RECONVERGENT B0, `(.L_x_24) ;  /* 0x000005b000007945 */ /* 0x000fe20003800200 */
[----:B------:R-:W-:Y:S02]  /*3320*/  IMAD.MOV.U32 R19, RZ, RZ, RZ ;  /* 0x000000ffff137224 */ /* 0x000fe400078e00ff */
[----:B------:R-:W-:Y:S01]  /*3330*/  FMUL R3, R3, 0.5 ;  /* 0x3f00000003037820 */ /* 0x000fe20000400000 */
[----:B0-----:R-:W-:-:S07]  /*3340*/  IMAD.WIDE R12, R8, 0x4, R12 ;  /* 0x00000004080c7825 */ /* 0x001fce00078e020c */
.L_x_27:
        /* <DEDUP_REMOVED lines=52> */
.L_x_26:
[----:B------:R-:W-:Y:S05]  /*3690*/  BSYNC.RECONVERGENT B1 ;  /* 0x0000000000017941 */ /* 0x000fea0003800200 */
.L_x_25:
[----:B------:R-:W-:Y:S01]  /*36a0*/  FADD R21, -R5, R18 ;  /* 0x0000001205157221 */ /* 0x000fe20000000100 */
[----:B------:R-:W-:Y:S01]  /*36b0*/  IMAD.MOV.U32 R5, RZ, RZ, 0x3bbb989d ;  /* 0x3bbb989dff057424 */ /* 0x000fe200078e00ff */
[----:B------:R-:W-:Y:S01]  /*36c0*/  SHF.R.U32.HI R20, RZ, 0x2, R9 ;  /* 0x00000002ff147819 */ /* 0x000fe20000011609 */
[----:B------:R-:W-:Y:S02]  /*36d0*/  IMAD.MOV.U32 R17, RZ, RZ, 0x437c0000 ;  /* 0x437c0000ff117424 */ /* 0x000fe400078e00ff */
[----:B------:R-:W-:Y:S01]  /*36e0*/  FADD R0, R3, -R21 ;  /* 0x8000001503007221 */ /* 0x000fe20000000000 */
[----:B------:R-:W-:Y:S01]  /*36f0*/  VIADD R2, R2, 0xb0f8a ;  /* 0x000b0f8a02027836 */ /* 0x000fe20000000000 */
[----:B------:R-:W-:Y:S02]  /*3700*/  LOP3.LUT R20, R20, R9, RZ, 0x3c, !PT ;  /* 0x0000000914147212 */ /* 0x000fe400078e3cff */
[----:B------:R-:W-:-:S03]  /*3710*/  FMUL R0, R0, R0 ;  /* 0x0000000000007220 */ /* 0x000fc60000400000 */
[----:B------:R-:W-:Y:S02]  /*3720*/  IMAD.SHL.U32 R9, R20, 0x2, RZ ;  /* 0x0000000214097824 */ /* 0x000fe400078e00ff */
[----:B------:R-:W-:-:S04]  /*3730*/  FMUL R0, R0, -0.5 ;  /* 0xbf00000000007820 */ /* 0x000fc80000400000 */
[----:B------:R-:W-:-:S04]  /*3740*/  FFMA.SAT R4, R0, R5, 0.5 ;  /* 0x3f00000000047423 */ /* 0x000fc80000002005 */
[----:B------:R-:W-:Y:S01]  /*3750*/  FFMA.RM R4, R4, R17, 12582913 ;  /* 0x4b40000104047423 */ /* 0x000fe20000004011 */
[----:B------:R-:W-:-:S03]  /*3760*/  IMAD.SHL.U32 R17, R15, 0x10, RZ ;  /* 0x000000100f117824 */ /* 0x000fc600078e00ff */
[C---:B------:R-:W-:Y:S01]  /*3770*/  FADD R5, R4.reuse, -12583039 ;  /* 0xcb40007f04057421 */ /* 0x040fe20000000000 */
[----:B------:R-:W-:Y:S01]  /*3780*/  IMAD.SHL.U32 R4, R4, 0x800000, RZ ;  /* 0x0080000004047824 */ /* 0x000fe200078e00ff */
[----:B------:R-:W-:Y:S01]  /*3790*/  LOP3.LUT R20, R20, R9, R17, 0x96, !PT ;  /* 0x0000000914147212 */ /* 0x000fe200078e9611 */
[----:B------:R-:W-:Y:S02]  /*37a0*/  IMAD.MOV.U32 R9, RZ, RZ, 0x2f800000 ;  /* 0x2f800000ff097424 */ /* 0x000fe400078e00ff */
[----:B------:R-:W-:Y:S01]  /*37b0*/  FFMA R5, R0, 1.4426950216293334961, -R5 ;  /* 0x3fb8aa3b00057823 */ /* 0x000fe20000000805 */
[----:B------:R-:W-:-:S03]  /*37c0*/  LOP3.LUT R17, R20, R15, RZ, 0x3c, !PT ;  /* 0x0000000f14117212 */ /* 0x000fc600078e3cff */
[----:B------:R-:W-:Y:S02]  /*37d0*/  FFMA R5, R0, 1.925963033500011079e-08, R5 ;  /* 0x32a5706000057823 */ /* 0x000fe40000000005 */
[----:B------:R-:W-:-:S04]  /*37e0*/  IMAD.IADD R0, R17, 0x1, R2 ;  /* 0x0000000111007824 */ /* 0x000fc800078e0202 */
[----:B------:R-:W0:Y:S01]  /*37f0*/  MUFU.EX2 R5, R5 ;  /* 0x0000000500057308 */ /* 0x000e220000000800 */
[----:B------:R-:W-:-:S05]  /*3800*/  I2FP.F32.U32 R0, R0 ;  /* 0x0000000000007245 */ /* 0x000fca0000201000 */
[----:B------:R-:W-:Y:S01]  /*3810*/  FFMA R9, R0, R9, 1.1641532182693481445e-10 ;  /* 0x2f00000000097423 */ /* 0x000fe20000000009 */
[----:B0-----:R-:W-:-:S05]  /*3820*/  FMUL R4, R4, R5 ;  /* 0x0000000504047220 */ /* 0x001fca0000400000 */
[----:B------:R-:W-:-:S13]  /*3830*/  FSETP.GEU.AND P0, PT, R9, R4, PT ;  /* 0x000000040900720b */ /* 0x000fda0003f0e000 */
[----:B------:R-:W2:Y:S04]  /*3840*/  @!P0 LDG.E R0, desc[UR36][R10.64] ;  /* 0x000000240a008981 */ /* 0x000ea8000c1e1900 */
[----:B------:R-:W2:Y:S01]  /*3850*/  @!P0 LDG.E R5, desc[UR36][R6.64] ;  /* 0x0000002406058981 */ /* 0x000ea2000c1e1900 */
[----:B------:R-:W-:Y:S01]  /*3860*/  FSETP.GEU.AND P1, PT, R9, R4, PT ;  /* 0x000000040900720b */ /* 0x000fe20003f2e000 */
[----:B------:R-:W-:Y:S02]  /*3870*/  IMAD.MOV.U32 R9, RZ, RZ, R8 ;  /* 0x000000ffff097224 */ /* 0x000fe400078e0008 */
[----:B--2---:R-:W-:-:S05]  /*3880*/  @!P0 FFMA R5, R21, -R5, R0 ;  /* 0x8000000515058223 */ /* 0x004fca0000000000 */
[----:B------:R0:W-:Y:S01]  /*3890*/  @!P0 STG.E desc[UR36][R12.64], R5 ;  /* 0x000000050c008986 */ /* 0x0001e2000c101924 */
[----:B------:R-:W-:-:S13]  /*38a0*/  ISETP.GE.AND P0, PT, R19, UR39, PT ;  /* 0x0000002713007c0c */ /* 0x000fda000bf06270 */
[----:B0-----:R-:W-:Y:S05]  /*38b0*/  @!P0 BRA P1, `(.L_x_27) ;  /* 0xfffffff800a48947 */ /* 0x001fea000083ffff */
[----:B------:R-:W-:Y:S05]  /*38c0*/  BSYNC.RECONVERGENT B0 ;  /* 0x0000000000007941 */ /* 0x000fea0003800200 */
.L_x_24:
[----:B------:R-:W-:Y:S05]  /*38d0*/  @!P0 EXIT ;  /* 0x000000000000894d */ /* 0x000fea0003800000 */
.L_x_23:
[----:B------:R-:W-:Y:S01]  /*38e0*/  MOV R0, 0x0 ;  /* 0x0000000000007802 */ /* 0x000fe20000000f00 */
[----:B------:R-:W0:Y:S01]  /*38f0*/  LDCU.64 UR4, c[0x4][0x48] ;  /* 0x01000900ff0477ac */ /* 0x000e220008000a00 */
[----:B------:R-:W-:Y:S02]  /*3900*/  CS2R R6, SRZ ;  /* 0x0000000000067805 */ /* 0x000fe4000001ff00 */
[----:B------:R1:W2:Y:S01]  /*3910*/  LDC.64 R2, c[0x4][R0] ;  /* 0x0100000000027b82 */ /* 0x0002a20000000a00 */
[----:B0-----:R-:W-:Y:S02]  /*3920*/  IMAD.U32 R4, RZ, RZ, UR4 ;  /* 0x00000004ff047e24 */ /* 0x001fe4000f8e00ff */
[----:B-1----:R-:W-:-:S07]  /*3930*/  IMAD.U32 R5, RZ, RZ, UR5 ;  /* 0x00000005ff057e24 */ /* 0x002fce000f8e00ff */
[----:B------:R-:W-:-:S07]  /*3940*/  LEPC R20, `(.L_x_28) ;  /* 0x000000001014794e */ /* 0x000fce0000000000 */
[----:B--2---:R-:W-:Y:S05]  /*3950*/  CALL.ABS.NOINC R2 ;  /* 0x0000000002007343 */ /* 0x004fea0003c00000 */
.L_x_28:
[----:B------:R-:W-:Y:S05]  /*3960*/  EXIT ;  /* 0x000000000000794d */ /* 0x000fea0003800000 */
        .weak           $__internal_0_$__cuda_sm20_sqrt_rn_f32_slowpath
        .type           $__internal_0_$__cuda_sm20_sqrt_rn_f32_slowpath,@function
        .size           $__internal_0_$__cuda_sm20_sqrt_rn_f32_slowpath,($__internal_1_$__cuda_sm3x_div_rn_noftz_f32_slowpath - $__internal_0_$__cuda_sm20_sqrt_rn_f32_slowpath)
$__internal_0_$__cuda_sm20_sqrt_rn_f32_slowpath:
[----:B------:R-:W-:-:S13]  /*3970*/  LOP3.LUT P0, RZ, R0, 0x7fffffff, RZ, 0xc0, !PT ;  /* 0x7fffffff00ff7812 */ /* 0x000fda000780c0ff */
[----:B------:R-:W-:Y:S01]  /*3980*/  @!P0 IMAD.MOV.U32 R3, RZ, RZ, R0 ;  /* 0x000000ffff038224 */ /* 0x000fe200078e0000 */
[----:B------:R-:W-:Y:S06]  /*3990*/  @!P0 BRA `(.L_x_29) ;  /* 0x0000000000408947 */ /* 0x000fec0003800000 */
[----:B------:R-:W-:-:S13]  /*39a0*/  FSETP.GEU.FTZ.AND P0, PT, R0, RZ, PT ;  /* 0x000000ff0000720b */ /* 0x000fda0003f1e000 */
[----:B------:R-:W-:Y:S01]  /*39b0*/  @!P0 IMAD.MOV.U32 R3, RZ, RZ, 0x7fffffff ;  /* 0x7fffffffff038424 */ /* 0x000fe200078e00ff */
[----:B------:R-:W-:Y:S06]  /*39c0*/  @!P0 BRA `(.L_x_29) ;  /* 0x0000000000348947 */ /* 0x000fec0003800000 */
[----:B------:R-:W-:-:S13]  /*39d0*/  FSETP.GTU.FTZ.AND P0, PT, |R0|, +INF , PT ;  /* 0x7f8000000000780b */ /* 0x000fda0003f1c200 */
[----:B------:R-:W-:Y:S01]  /*39e0*/  @P0 FADD.FTZ R3, R0, 1 ;  /* 0x3f80000000030421 */ /* 0x000fe20000010000 */
[----:B------:R-:W-:Y:S06]  /*39f0*/  @P0 BRA `(.L_x_29) ;  /* 0x0000000000280947 */ /* 0x000fec0003800000 */
[----:B------:R-:W-:-:S13]  /*3a00*/  FSETP.NEU.FTZ.AND P0, PT, |R0|, +INF , PT ;  /* 0x7f8000000000780b */ /* 0x000fda0003f1d200 */
[----:B------:R-:W-:-:S04]  /*3a10*/  @P0 FFMA R4, R0, 1.84467440737095516160e+19, RZ ;  /* 0x5f80000000040823 */ /* 0x000fc800000000ff */
[----:B------:R-:W0:Y:S02]  /*3a20*/  @P0 MUFU.RSQ R3, R4 ;  /* 0x0000000400030308 */ /* 0x000e240000001400 */
[----:B0-----:R-:W-:Y:S01]  /*3a30*/  @P0 FMUL.FTZ R5, R4, R3 ;  /* 0x0000000304050220 */ /* 0x001fe20000410000 */
[----:B------:R-:W-:Y:S01]  /*3a40*/  @P0 FMUL.FTZ R13, R3, 0.5 ;  /* 0x3f000000030d0820 */ /* 0x000fe20000410000 */
[----:B------:R-:W-:Y:S02]  /*3a50*/  @!P0 IMAD.MOV.U32 R3, RZ, RZ, R0 ;  /* 0x000000ffff038224 */ /* 0x000fe400078e0000 */
[----:B------:R-:W-:-:S04]  /*3a60*/  @P0 FADD.FTZ R12, -R5, -RZ ;  /* 0x800000ff050c0221 */ /* 0x000fc80000010100 */
[----:B------:R-:W-:-:S04]  /*3a70*/  @P0 FFMA R12, R5, R12, R4 ;  /* 0x0000000c050c0223 */ /* 0x000fc80000000004 */
[----:B------:R-:W-:-:S04]  /*3a80*/  @P0 FFMA R12, R12, R13, R5 ;  /* 0x0000000d0c0c0223 */ /* 0x000fc80000000005 */
[----:B------:R-:W-:-:S07]  /*3a90*/  @P0 FMUL.FTZ R3, R12, 2.3283064365386962891e-10 ;  /* 0x2f8000000c030820 */ /* 0x000fce0000410000 */
.L_x_29:
[----:B------:R-:W-:Y:S02]  /*3aa0*/  IMAD.MOV.U32 R4, RZ, RZ, R19 ;  /* 0x000000ffff047224 */ /* 0x000fe400078e0013 */
[----:B------:R-:W-:-:S04]  /*3ab0*/  IMAD.MOV.U32 R5, RZ, RZ, 0x0 ;  /* 0x00000000ff057424 */ /* 0x000fc800078e00ff */
[----:B------:R-:W-:Y:S05]  /*3ac0*/  RET.REL.NODEC R4 `(rtruncnorm_kernel) ;  /* 0xffffffc4044c7950 */ /* 0x000fea0003c3ffff */
        .weak           $__internal_1_$__cuda_sm3x_div_rn_noftz_f32_slowpath
        .type           $__internal_1_$__cuda_sm3x_div_rn_noftz_f32_slowpath,@function
        .size           $__internal_1_$__cuda_sm3x_div_rn_noftz_f32_slowpath,(.L_x_43 - $__internal_1_$__cuda_sm3x_div_rn_noftz_f32_slowpath)
$__internal_1_$__cuda_sm3x_div_rn_noftz_f32_slowpath:
[--C-:B------:R-:W-:Y:S01]  /*3ad0*/  SHF.R.U32.HI R5, RZ, 0x17, R3.reuse ;  /* 0x00000017ff057819 */ /* 0x100fe20000011603 */
[----:B------:R-:W-:Y:S01]  /*3ae0*/  BSSY.RECONVERGENT B2, `(.L_x_30) ;  /* 0x0000063000027945 */ /* 0x000fe20003800200 */
[----:B------:R-:W-:Y:S01]  /*3af0*/  SHF.R.U32.HI R20, RZ, 0x17, R0 ;  /* 0x00000017ff147819 */ /* 0x000fe20000011600 */
[----:B------:R-:W-:Y:S01]  /*3b00*/  IMAD.MOV.U32 R21, RZ, RZ, R3 ;  /* 0x000000ffff157224 */ /* 0x000fe200078e0003 */
[----:B------:R-:W-:Y:S02]  /*3b10*/  LOP3.LUT R5, R5, 0xff, RZ, 0xc0, !PT ;  /* 0x000000ff05057812 */ /* 0x000fe400078ec0ff */
[----:B------:R-:W-:-:S03]  /*3b20*/  LOP3.LUT R24, R20, 0xff, RZ, 0xc0, !PT ;  /* 0x000000ff14187812 */ /* 0x000fc600078ec0ff */
[----:B------:R-:W-:Y:S02]  /*3b30*/  VIADD R23, R5, 0xffffffff ;  /* 0xffffffff05177836 */ /* 0x000fe40000000000 */
[----:B------:R-:W-:-:S03]  /*3b40*/  VIADD R22, R24, 0xffffffff ;  /* 0xffffffff18167836 */ /* 0x000fc60000000000 */
[----:B------:R-:W-:-:S04]  /*3b50*/  ISETP.GT.U32.AND P0, PT, R23, 0xfd, PT ;  /* 0x000000fd1700780c */ /* 0x000fc80003f04070 */
[----:B------:R-:W-:-:S13]  /*3b60*/  ISETP.GT.U32.OR P0, PT, R22, 0xfd, P0 ;  /* 0x000000fd1600780c */ /* 0x000fda0000704470 */
[----:B------:R-:W-:Y:S01]  /*3b70*/  @!P0 IMAD.MOV.U32 R20, RZ, RZ, RZ ;  /* 0x000000ffff148224 */ /* 0x000fe200078e00ff */
[----:B------:R-:W-:Y:S06]  /*3b80*/  @!P0 BRA `(.L_x_31) ;  /* 0x00000000005c8947 */ /* 0x000fec0003800000 */
[----:B------:R-:W-:Y:S02]  /*3b90*/  FSETP.GTU.FTZ.AND P0, PT, |R0|, +INF , PT ;  /* 0x7f8000000000780b */ /* 0x000fe40003f1c200 */
[----:B------:R-:W-:-:S04]  /*3ba0*/  FSETP.GTU.FTZ.AND P1, PT, |R3|, +INF , PT ;  /* 0x7f8000000300780b */ /* 0x000fc80003f3c200 */
[----:B------:R-:W-:-:S13]  /*3bb0*/  PLOP3.LUT P0, PT, P0, P1, PT, 0xf8, 0x8f ;  /* 0x00000000008f781c */ /* 0x000fda0000703f70 */
[----:B------:R-:W-:Y:S05]  /*3bc0*/  @P0 BRA `(.L_x_32) ;  /* 0x00000004004c0947 */ /* 0x000fea0003800000 */
[----:B------:R-:W-:-:S13]  /*3bd0*/  LOP3.LUT P0, RZ, R21, 0x7fffffff, R0, 0xc8, !PT ;  /* 0x7fffffff15ff7812 */ /* 0x000fda000780c800 */
[----:B------:R-:W-:Y:S05]  /*3be0*/  @!P0 BRA `(.L_x_33) ;  /* 0x00000004003c8947 */ /* 0x000fea0003800000 */
[C---:B------:R-:W-:Y:S02]  /*3bf0*/  FSETP.NEU.FTZ.AND P0, PT, |R0|.reuse, +INF , PT ;  /* 0x7f8000000000780b */ /* 0x040fe40003f1d200 */
[----:B------:R-:W-:Y:S02]  /*3c00*/  FSETP.NEU.FTZ.AND P2, PT, |R3|, +INF , PT ;  /* 0x7f8000000300780b */ /* 0x000fe40003f5d200 */
[----:B------:R-:W-:-:S11]  /*3c10*/  FSETP.NEU.FTZ.AND P1, PT, |R0|, +INF , PT ;  /* 0x7f8000000000780b */ /* 0x000fd60003f3d200 */
[----:B------:R-:W-:Y:S05]  /*3c20*/  @!P2 BRA !P0, `(.L_x_33) ;  /* 0x00000004002ca947 */ /* 0x000fea0004000000 */
[----:B------:R-:W-:-:S04]  /*3c30*/  LOP3.LUT P0, RZ, R0, 0x7fffffff, RZ, 0xc0, !PT ;  /* 0x7fffffff00ff7812 */ /* 0x000fc8000780c0ff */
[----:B------:R-:W-:-:S13]  /*3c40*/  PLOP3.LUT P0, PT, P2, P0, PT, 0x2f, 0xf2 ;  /* 0x0000000000f2781c */ /* 0x000fda0001700577 */
[----:B------:R-:W-:Y:S05]  /*3c50*/  @P0 BRA `(.L_x_34) ;  /* 0x0000000400180947 */ /* 0x000fea0003800000 */
[----:B------:R-:W-:-:S04]  /*3c60*/  LOP3.LUT P0, RZ, R21, 0x7fffffff, RZ, 0xc0, !PT ;  /* 0x7fffffff15ff7812 */ /* 0x000fc8000780c0ff */
[----:B------:R-:W-:-:S13]  /*3c70*/  PLOP3.LUT P0, PT, P1, P0, PT, 0x2f, 0xf2 ;  /* 0x0000000000f2781c */ /* 0x000fda0000f00577 */
[----:B------:R-:W-:Y:S05]  /*3c80*/  @P0 BRA `(.L_x_35) ;  /* 0x0000000400000947 */ /* 0x000fea0003800000 */
[----:B------:R-:W-:Y:S02]  /*3c90*/  ISETP.GE.AND P0, PT, R22, RZ, PT ;  /* 0x000000ff1600720c */ /* 0x000fe40003f06270 */
[----:B------:R-:W-:-:S11]  /*3ca0*/  ISETP.GE.AND P1, PT, R23, RZ, PT ;  /* 0x000000ff1700720c */ /* 0x000fd60003f26270 */
[----:B------:R-:W-:Y:S02]  /*3cb0*/  @P0 IMAD.MOV.U32 R20, RZ, RZ, RZ ;  /* 0x000000ffff140224 */ /* 0x000fe400078e00ff */
[----:B------:R-:W-:Y:S01]  /*3cc0*/  @!P0 FFMA R0, R0, 1.84467440737095516160e+19, RZ ;  /* 0x5f80000000008823 */ /* 0x000fe200000000ff */
[----:B------:R-:W-:Y:S02]  /*3cd0*/  @!P0 IMAD.MOV.U32 R20, RZ, RZ, -0x40 ;  /* 0xffffffc0ff148424 */ /* 0x000fe400078e00ff */
[----:B------:R-:W-:Y:S02]  /*3ce0*/  @!P1 FFMA R21, R3, 1.84467440737095516160e+19, RZ ;  /* 0x5f80000003159823 */ /* 0x000fe400000000ff */
[----:B------:R-:W-:-:S07]  /*3cf0*/  @!P1 VIADD R20, R20, 0x40 ;  /* 0x0000004014149836 */ /* 0x000fce0000000000 */
.L_x_31:
[----:B------:R-:W-:Y:S01]  /*3d00*/  LEA R22, R5, 0xc0800000, 0x17 ;  /* 0xc080000005167811 */ /* 0x000fe200078eb8ff */
[----:B------:R-:W-:Y:S01]  /*3d10*/  VIADD R24, R24, 0xffffff81 ;  /* 0xffffff8118187836 */ /* 0x000fe20000000000 */
[----:B------:R-:W-:Y:S03]  /*3d20*/  BSSY.RECONVERGENT B3, `(.L_x_36) ;  /* 0x0000035000037945 */ /* 0x000fe60003800200 */
[----:B------:R-:W-:Y:S02]  /*3d30*/  IMAD.IADD R25, R21, 0x1, -R22 ;  /* 0x0000000115197824 */ /* 0x000fe400078e0a16 */
[C---:B------:R-:W-:Y:S02]  /*3d40*/  IMAD R0, R24.reuse, -0x800000, R0 ;  /* 0xff80000018007824 */ /* 0x040fe400078e0200 */
[----:B------:R0:W1:Y:S01]  /*3d50*/  MUFU.RCP R21, R25 ;  /* 0x0000001900157308 */ /* 0x0000620000001000 */
[----:B------:R-:W-:Y:S01]  /*3d60*/  FADD.FTZ R23, -R25, -RZ ;  /* 0x800000ff19177221 */ /* 0x000fe20000010100 */
[----:B0-----:R-:W-:-:S05]  /*3d70*/  IADD3 R25, PT, PT, R24, 0x7f, -R5 ;  /* 0x0000007f18197810 */ /* 0x001fca0007ffe805 */
[----:B------:R-:W-:Y:S02]  /*3d80*/  IMAD.IADD R25, R25, 0x1, R20 ;  /* 0x0000000119197824 */ /* 0x000fe400078e0214 */
[----:B-1----:R-:W-:-:S04]  /*3d90*/  FFMA R22, R21, R23, 1 ;  /* 0x3f80000015167423 */ /* 0x002fc80000000017 */
[----:B------:R-:W-:-:S04]  /*3da0*/  FFMA R21, R21, R22, R21 ;  /* 0x0000001615157223 */ /* 0x000fc80000000015 */
[----:B------:R-:W-:-:S04]  /*3db0*/  FFMA R22, R0, R21, RZ ;  /* 0x0000001500167223 */ /* 0x000fc800000000ff */
[----:B------:R-:W-:-:S04]  /*3dc0*/  FFMA R26, R23, R22, R0 ;  /* 0x00000016171a7223 */ /* 0x000fc80000000000 */
[----:B------:R-:W-:-:S04]  /*3dd0*/  FFMA R22, R21, R26, R22 ;  /* 0x0000001a15167223 */ /* 0x000fc80000000016 */
[----:B------:R-:W-:-:S04]  /*3de0*/  FFMA R23, R23, R22, R0 ;  /* 0x0000001617177223 */ /* 0x000fc80000000000 */
[----:B------:R-:W-:-:S05]  /*3df0*/  FFMA R0, R21, R23, R22 ;  /* 0x0000001715007223 */ /* 0x000fca0000000016 */
[----:B------:R-:W-:-:S04]  /*3e00*/  SHF.R.U32.HI R5, RZ, 0x17, R0 ;  /* 0x00000017ff057819 */ /* 0x000fc80000011600 */
[----:B------:R-:W-:-:S05]  /*3e10*/  LOP3.LUT R5, R5, 0xff, RZ, 0xc0, !PT ;  /* 0x000000ff05057812 */ /* 0x000fca00078ec0ff */
[----:B------:R-:W-:-:S04]  /*3e20*/  IMAD.IADD R24, R5, 0x1, R25 ;  /* 0x0000000105187824 */ /* 0x000fc800078e0219 */
[----:B------:R-:W-:-:S05]  /*3e30*/  VIADD R5, R24, 0xffffffff ;  /* 0xffffffff18057836 */ /* 0x000fca0000000000 */
[----:B------:R-:W-:-:S13]  /*3e40*/  ISETP.GE.U32.AND P0, PT, R5, 0xfe, PT ;  /* 0x000000fe0500780c */ /* 0x000fda0003f06070 */
[----:B------:R-:W-:Y:S05]  /*3e50*/  @!P0 BRA `(.L_x_37) ;  /* 0x0000000000808947 */ /* 0x000fea0003800000 */
[----:B------:R-:W-:-:S13]  /*3e60*/  ISETP.GT.AND P0, PT, R24, 0xfe, PT ;  /* 0x000000fe1800780c */ /* 0x000fda0003f04270 */
[----:B------:R-:W-:Y:S05]  /*3e70*/  @P0 BRA `(.L_x_38) ;  /* 0x00000000006c0947 */ /* 0x000fea0003800000 */
[----:B------:R-:W-:-:S13]  /*3e80*/  ISETP.GE.AND P0, PT, R24, 0x1, PT ;  /* 0x000000011800780c */ /* 0x000fda0003f06270 */
[----:B------:R-:W-:Y:S05]  /*3e90*/  @P0 BRA `(.L_x_39) ;  /* 0x0000000000740947 */ /* 0x000fea0003800000 */
[----:B------:R-:W-:Y:S02]  /*3ea0*/  ISETP.GE.AND P0, PT, R24, -0x18, PT ;  /* 0xffffffe81800780c */ /* 0x000fe40003f06270 */
[----:B------:R-:W-:-:S11]  /*3eb0*/  LOP3.LUT R0, R0, 0x80000000, RZ, 0xc0, !PT ;  /* 0x8000000000007812 */ /* 0x000fd600078ec0ff */
[----:B------:R-:W-:Y:S05]  /*3ec0*/  @!P0 BRA `(.L_x_39) ;  /* 0x0000000000688947 */ /* 0x000fea0003800000 */
[-CC-:B------:R-:W-:Y:S01]  /*3ed0*/  FFMA.RZ R5, R21, R23.reuse, R22.reuse ;  /* 0x0000001715057223 */ /* 0x180fe2000000c016 */
[C---:B------:R-:W-:Y:S02]  /*3ee0*/  ISETP.NE.AND P2, PT, R24.reuse, RZ, PT ;  /* 0x000000ff1800720c */ /* 0x040fe40003f45270 */
[C---:B------:R-:W-:Y:S02]  /*3ef0*/  ISETP.NE.AND P1, PT, R24.reuse, RZ, PT ;  /* 0x000000ff1800720c */ /* 0x040fe40003f25270 */
[----:B------:R-:W-:Y:S01]  /*3f00*/  LOP3.LUT R20, R5, 0x7fffff, RZ, 0xc0, !PT ;  /* 0x007fffff05147812 */ /* 0x000fe200078ec0ff */
[CCC-:B------:R-:W-:Y:S01]  /*3f10*/  FFMA.RP R5, R21.reuse, R23.reuse, R22.reuse ;  /* 0x0000001715057223 */ /* 0x1c0fe20000008016 */
[----:B------:R-:W-:Y:S01]  /*3f20*/  FFMA.RM R22, R21, R23, R22 ;  /* 0x0000001715167223 */ /* 0x000fe20000004016 */
[----:B------:R-:W-:Y:S01]  /*3f30*/  VIADD R21, R24, 0x20 ;  /* 0x0000002018157836 */ /* 0x000fe20000000000 */
[----:B------:R-:W-:Y:S01]  /*3f40*/  LOP3.LUT R20, R20, 0x800000, RZ, 0xfc, !PT ;  /* 0x0080000014147812 */ /* 0x000fe200078efcff */
[----:B------:R-:W-:-:S02]  /*3f50*/  IMAD.MOV R23, RZ, RZ, -R24 ;  /* 0x000000ffff177224 */ /* 0x000fc400078e0a18 */
[----:B------:R-:W-:Y:S02]  /*3f60*/  FSETP.NEU.FTZ.AND P0, PT, R5, R22, PT ;  /* 0x000000160500720b */ /* 0x000fe40003f1d000 */
[----:B------:R-:W-:Y:S02]  /*3f70*/  SHF.L.U32 R21, R20, R21, RZ ;  /* 0x0000001514157219 */ /* 0x000fe400000006ff */
[----:B------:R-:W-:Y:S02]  /*3f80*/  SEL R5, R23, RZ, P2 ;  /* 0x000000ff17057207 */ /* 0x000fe40001000000 */
[----:B------:R-:W-:Y:S02]  /*3f90*/  ISETP.NE.AND P1, PT, R21, RZ, P1 ;  /* 0x000000ff1500720c */ /* 0x000fe40000f25270 */
[----:B------:R-:W-:Y:S02]  /*3fa0*/  SHF.R.U32.HI R5, RZ, R5, R20 ;  /* 0x00000005ff057219 */ /* 0x000fe40000011614 */
[----:B------:R-:W-:-:S02]  /*3fb0*/  PLOP3.LUT P0, PT, P0, P1, PT, 0xf8, 0x8f ;  /* 0x00000000008f781c */ /* 0x000fc40000703f70 */
[----:B------:R-:W-:Y:S02]  /*3fc0*/  SHF.R.U32.HI R21, RZ, 0x1, R5 ;  /* 0x00000001ff157819 */ /* 0x000fe40000011605 */
[----:B------:R-:W-:-:S04]  /*3fd0*/  SEL R20, RZ, 0x1, !P0 ;  /* 0x00000001ff147807 */ /* 0x000fc80004000000 */
[----:B------:R-:W-:-:S04]  /*3fe0*/  LOP3.LUT R20, R20, 0x1, R21, 0xf8, !PT ;  /* 0x0000000114147812 */ /* 0x000fc800078ef815 */
[----:B------:R-:W-:-:S05]  /*3ff0*/  LOP3.LUT R20, R20, R5, RZ, 0xc0, !PT ;  /* 0x0000000514147212 */ /* 0x000fca00078ec0ff */
[----:B------:R-:W-:-:S05]  /*4000*/  IMAD.IADD R21, R21, 0x1, R20 ;  /* 0x0000000115157824 */ /* 0x000fca00078e0214 */
[----:B------:R-:W-:Y:S01]  /*4010*/  LOP3.LUT R0, R21, R0, RZ, 0xfc, !PT ;  /* 0x0000000015007212 */ /* 0x000fe200078efcff */
[----:B------:R-:W-:Y:S06]  /*4020*/  BRA `(.L_x_39) ;  /* 0x0000000000107947 */ /* 0x000fec0003800000 */
.L_x_38:
[----:B------:R-:W-:-:S04]  /*4030*/  LOP3.LUT R0, R0, 0x80000000, RZ, 0xc0, !PT ;  /* 0x8000000000007812 */ /* 0x000fc800078ec0ff */
[----:B------:R-:W-:Y:S01]  /*4040*/  LOP3.LUT R0, R0, 0x7f800000, RZ, 0xfc, !PT ;  /* 0x7f80000000007812 */ /* 0x000fe200078efcff */
[----:B------:R-:W-:Y:S06]  /*4050*/  BRA `(.L_x_39) ;  /* 0x0000000000047947 */ /* 0x000fec0003800000 */
.L_x_37:
[----:B------:R-:W-:-:S07]  /*4060*/  IMAD R0, R25, 0x800000, R0 ;  /* 0x0080000019007824 */ /* 0x000fce00078e0200 */
.L_x_39:
[----:B------:R-:W-:Y:S05]  /*4070*/  BSYNC.RECONVERGENT B3 ;  /* 0x0000000000037941 */ /* 0x000fea0003800200 */
.L_x_36:
[----:B------:R-:W-:Y:S05]  /*4080*/  BRA `(.L_x_40) ;  /* 0x0000000000207947 */ /* 0x000fea0003800000 */
.L_x_35:
[----:B------:R-:W-:-:S04]  /*4090*/  LOP3.LUT R0, R21, 0x80000000, R0, 0x48, !PT ;  /* 0x8000000015007812 */ /* 0x000fc800078e4800 */
[----:B------:R-:W-:Y:S01]  /*40a0*/  LOP3.LUT R0, R0, 0x7f800000, RZ, 0xfc, !PT ;  /* 0x7f80000000007812 */ /* 0x000fe200078efcff */
[----:B------:R-:W-:Y:S06]  /*40b0*/  BRA `(.L_x_40) ;  /* 0x0000000000147947 */ /* 0x000fec0003800000 */
.L_x_34:
[----:B------:R-:W-:Y:S01]  /*40c0*/  LOP3.LUT R0, R21, 0x80000000, R0, 0x48, !PT ;  /* 0x8000000015007812 */ /* 0x000fe200078e4800 */
[----:B------:R-:W-:Y:S06]  /*40d0*/  BRA `(.L_x_40) ;  /* 0x00000000000c7947 */ /* 0x000fec0003800000 */
.L_x_33:
[----:B------:R-:W0:Y:S01]  /*40e0*/  MUFU.RSQ R0, -QNAN ;  /* 0xffc0000000007908 */ /* 0x000e220000001400 */
[----:B------:R-:W-:Y:S05]  /*40f0*/  BRA `(.L_x_40) ;  /* 0x0000000000047947 */ /* 0x000fea0003800000 */
.L_x_32:
[----:B------:R-:W-:-:S07]  /*4100*/  FADD.FTZ R0, R0, R3 ;  /* 0x0000000300007221 */ /* 0x000fce0000010000 */
.L_x_40:
[----:B------:R-:W-:Y:S05]  /*4110*/  BSYNC.RECONVERGENT B2 ;  /* 0x0000000000027941 */ /* 0x000fea0003800200 */
.L_x_30:
[----:B------:R-:W-:-:S04]  /*4120*/  IMAD.MOV.U32 R5, RZ, RZ, 0x0 ;  /* 0x00000000ff057424 */ /* 0x000fc800078e00ff */
[----:B0-----:R-:W-:Y:S05]  /*4130*/  RET.REL.NODEC R4 `(rtruncnorm_kernel) ;  /* 0xffffffbc04b07950 */ /* 0x001fea0003c3ffff */
.L_x_41:
[----:B------:R-:W-:-:S00]  /*4140*/  BRA `(.L_x_41) ;  /* 0xfffffffc00fc7947 */ /* 0x000fc0000383ffff */
[----:B------:R-:W-:-:S00]  /*4150*/  NOP ;  /* 0x0000000000007918 */ /* 0x000fc00000000000 */
        /* <DEDUP_REMOVED lines=10> */
.L_x_43:


//--------------------- .nv.global.init           --------------------------
	.section	.nv.global.init,"aw",@progbits
	.align	4
.nv.global.init:
	.type		mrg32k3aM1SubSeq,@object
	.size		mrg32k3aM1SubSeq,(mrg32k3aM2SubSeq - mrg32k3aM1SubSeq)
mrg32k3aM1SubSeq:
        /*0000*/ 	.byte	0x0b, 0xcc, 0xee, 0x04, 0x73, 0x29, 0x8b, 0x6f, 0xf6, 0x53, 0x03, 0xf6, 0x23, 0xf6, 0xea, 0xda
        /* <DEDUP_REMOVED lines=125> */
	.type		mrg32k3aM2SubSeq,@object
	.size		mrg32k3aM2SubSeq,(mrg32k3aM1 - mrg32k3aM2SubSeq)
mrg32k3aM2SubSeq:
        /* <DEDUP_REMOVED lines=126> */
	.type		mrg32k3aM1,@object
	.size		mrg32k3aM1,(mrg32k3aM1Seq - mrg32k3aM1)
mrg32k3aM1:
        /* <DEDUP_REMOVED lines=144> */
	.type		mrg32k3aM1Seq,@object
	.size		mrg32k3aM1Seq,(mrg32k3aM2 - mrg32k3aM1Seq)
mrg32k3aM1Seq:
        /* <DEDUP_REMOVED lines=144> */
	.type		mrg32k3aM2,@object
	.size		mrg32k3aM2,(mrg32k3aM2Seq - mrg32k3aM2)
mrg32k3aM2:
        /* <DEDUP_REMOVED lines=144> */
	.type		mrg32k3aM2Seq,@object
	.size		mrg32k3aM2Seq,(precalc_xorwow_matrix - mrg32k3aM2Seq)
mrg32k3aM2Seq:
        /* <DEDUP_REMOVED lines=144> */
	.type		precalc_xorwow_matrix,@object
	.size		precalc_xorwow_matrix,(precalc_xorwow_offset_matrix - precalc_xorwow_matrix)
precalc_xorwow_matrix:
        /* <DEDUP_REMOVED lines=6400> */
	.type		precalc_xorwow_offset_matrix,@object
	.size		precalc_xorwow_offset_matrix,($str - precalc_xorwow_offset_matrix)
precalc_xorwow_offset_matrix:
        /* <DEDUP_REMOVED lines=6400> */
	.type		$str,@object
	.size		$str,(.L_9 - $str)
$str:
        /*353c0*/ 	.byte	0x52, 0x65, 0x61, 0x63, 0x68, 0x20, 0x4d, 0x61, 0x78, 0x69, 0x6d, 0x75, 0x6d, 0x20, 0x4e, 0x75
        /*353d0*/ 	.byte	0x6d, 0x62, 0x65, 0x72, 0x20, 0x6f, 0x66, 0x20, 0x54, 0x72, 0x69, 0x65, 0x73, 0x2e, 0x20, 0x0a
        /*353e0*/ 	.byte	0x00
.L_9:


//--------------------- .nv.shared.reserved.0     --------------------------
	.section	.nv.shared.reserved.0,"aw",@nobits
	.weak		__nv_reservedSMEM_offset_0_alias
	.size		__nv_reservedSMEM_offset_0_alias, 0, 64
	.other		__nv_reservedSMEM_offset_0_alias,@"STO_CUDA_RESERVED_SHARED STV_DEFAULT"
__nv_reservedSMEM_offset_0_alias:
	.zero		0
	.zero		64


//--------------------- .nv.constant0.rtruncnorm_kernel --------------------------
	.section	.nv.constant0.rtruncnorm_kernel,"a",@progbits
	.sectionflags	@""
	.align	4
.nv.constant0.rtruncnorm_kernel:
	.zero		960


//--------------------- SYMBOLS --------------------------

	.type		.nv.reservedSmem.offset0,@object
	.size		.nv.reservedSmem.offset0,0x4
	.type		vprintf,@function
